// auto-generated by cutlass_sweep.gemm — config: {"arch": "sm_90", "cluster_m": 1, "cluster_n": 1, "dtype": "e4m3", "dtype_b": "e4m3", "layout": "nt", "stages": 3, "tile_k": 64, "tile_m": 256, "tile_n": 128}
#include "cutlass/cutlass.h"
#include "cutlass/gemm/collective/collective_builder.hpp"
#include "cutlass/gemm/device/gemm_universal_adapter.h"
#include "cutlass/gemm/kernel/gemm_universal.hpp"
#include "cutlass/epilogue/collective/collective_builder.hpp"

using ElemA = cutlass::float_e4m3_t;
using ElemB = cutlass::float_e4m3_t;
using ElemCD = cutlass::float_e4m3_t;
using Acc  = float;
using TileShape    = cute::Shape<cute::_256, cute::_128, cute::_64>;
using ClusterShape = cute::Shape<cute::_1, cute::_1, cute::_1>;

using CollectiveEpilogue = typename cutlass::epilogue::collective::CollectiveBuilder<
    cutlass::arch::Sm90, cutlass::arch::OpClassTensorOp,
    TileShape, ClusterShape,
    cutlass::epilogue::collective::EpilogueTileAuto,
    Acc, Acc,
    ElemCD, cutlass::layout::RowMajor, 128 / cutlass::sizeof_bits<ElemCD>::value,
    ElemCD, cutlass::layout::RowMajor, 128 / cutlass::sizeof_bits<ElemCD>::value,
    cutlass::epilogue::collective::EpilogueScheduleAuto
  >::CollectiveOp;

using CollectiveMainloop = typename cutlass::gemm::collective::CollectiveBuilder<
    cutlass::arch::Sm90, cutlass::arch::OpClassTensorOp,
    ElemA, cutlass::layout::RowMajor, 128 / cutlass::sizeof_bits<ElemA>::value,
    ElemB, cutlass::layout::ColumnMajor, 128 / cutlass::sizeof_bits<ElemB>::value,
    Acc,
    TileShape, ClusterShape,
    cutlass::gemm::collective::StageCount<3>,
    cutlass::gemm::collective::KernelScheduleAuto
  >::CollectiveOp;

using GemmKernel = cutlass::gemm::kernel::GemmUniversal<
    cute::Shape<int,int,int,int>,
    CollectiveMainloop,
    CollectiveEpilogue
>;
using Gemm = cutlass::gemm::device::GemmUniversalAdapter<GemmKernel>;

// Force the device kernel symbol into the cubin without needing a host main.
auto* _anchor = &cutlass::device_kernel<GemmKernel>;


// ===== COMPILED SASS (sm_90a) =====

	.target	sm_90a

	.elftype	@"ET_EXEC"


//--------------------- .note.nv.tkinfo           --------------------------
	.section	.note.nv.tkinfo,"",@"SHT_NOTE"
	.sectionflags	@"SHF_NOTE_NV_TKINFO"
	.tkinfo
        /*0018*/ 	.word	0x00000002
        /*0030*/ 	.string	""
        /*0030*/ 	.string	"ptxas"
        /*0030*/ 	.string	"Cuda compilation tools, release 13.0, V13.0.88"
        /*0030*/ 	.string	"Build cuda_13.0.r13.0/compiler.36424714_0"
        /*0030*/ 	.string	"-arch sm_90a -m 64 "



//--------------------- .note.nv.cuinfo           --------------------------
	.section	.note.nv.cuinfo,"",@"SHT_NOTE"
	.sectionflags	@"SHF_NOTE_NV_CUINFO"
        /*0018*/ 	.short	0x0002
        /*001a*/ 	.short	0x005a
        /*001c*/ 	.short	0x0082
	.zero		2


//--------------------- .nv.info                  --------------------------
	.section	.nv.info,"",@"SHT_CUDA_INFO"
	.align	4


	//----- nvinfo : EIATTR_REGCOUNT
	.align		4
        /*0000*/ 	.byte	0x04, 0x2f
        /*0002*/ 	.short	(.L_12 - .L_11)
	.align		4
.L_11:
        /*0004*/ 	.word	index@(_ZN7cutlass13device_kernelINS_4gemm6kernel13GemmUniversalIN4cute5tupleIJiiiiEEENS1_10collective13CollectiveMmaINS1_37MainloopSm90TmaGmmaWarpSpecializedFP8ILi3ENS5_IJNS4_1CILi1EEESB_SB_EEENS1_35KernelTmaWarpSpecializedCooperativeEEENS5_IJNSA_ILi256EEENSA_ILi128EEENSA_ILi64EEEEEENS_12float_e4m3_tENS5_IJlSB_lEEESJ_SK_NS4_8TiledMMAINS4_8MMA_AtomIJNS4_4SM904GMMA31MMA_64x128x32_F32E4M3E4M3_SS_TNILNSO_7ScaleInE1ELSQ_1EEEEEENS4_6LayoutINS5_IJNSA_ILi2EEESB_SB_EEENS5_IJSB_NSA_ILi0EEESW_EEEEENS5_IJNS4_10UnderscoreESZ_SZ_EEEEENS4_13SM90_TMA_LOADENS4_14ComposedLayoutINS4_7SwizzleILi2ELi4ELi3EEENS4_18smem_ptr_flag_bitsILi8EEENST_INS5_IJNSA_ILi8EEESH_EEENS5_IJSH_SB_EEEEEEEvNS4_8identityES12_S1C_vS1D_EENS_8epilogue10collective6detail29Sm90TmaWarpSpecializedAdapterINS1G_15DefaultEpilogueISJ_SK_SK_NS1F_6thread17LinearCombinationISJ_Li1EffLNS1K_9ScaleType4KindE0ELNS_15FloatRoundStyleE2ESJ_EENS1_15EpilogueDefaultEEEEEvvEEEEvNT_6ParamsE)
        /*0008*/ 	.word	0x000000a8


	//----- nvinfo : EIATTR_FRAME_SIZE
	.align		4
.L_12:
        /*000c*/ 	.byte	0x04, 0x11
        /*000e*/ 	.short	(.L_14 - .L_13)
	.align		4
.L_13:
        /*0010*/ 	.word	index@(_ZN7cutlass13device_kernelINS_4gemm6kernel13GemmUniversalIN4cute5tupleIJiiiiEEENS1_10collective13CollectiveMmaINS1_37MainloopSm90TmaGmmaWarpSpecializedFP8ILi3ENS5_IJNS4_1CILi1EEESB_SB_EEENS1_35KernelTmaWarpSpecializedCooperativeEEENS5_IJNSA_ILi256EEENSA_ILi128EEENSA_ILi64EEEEEENS_12float_e4m3_tENS5_IJlSB_lEEESJ_SK_NS4_8TiledMMAINS4_8MMA_AtomIJNS4_4SM904GMMA31MMA_64x128x32_F32E4M3E4M3_SS_TNILNSO_7ScaleInE1ELSQ_1EEEEEENS4_6LayoutINS5_IJNSA_ILi2EEESB_SB_EEENS5_IJSB_NSA_ILi0EEESW_EEEEENS5_IJNS4_10UnderscoreESZ_SZ_EEEEENS4_13SM90_TMA_LOADENS4_14ComposedLayoutINS4_7SwizzleILi2ELi4ELi3EEENS4_18smem_ptr_flag_bitsILi8EEENST_INS5_IJNSA_ILi8EEESH_EEENS5_IJSH_SB_EEEEEEEvNS4_8identityES12_S1C_vS1D_EENS_8epilogue10collective6detail29Sm90TmaWarpSpecializedAdapterINS1G_15DefaultEpilogueISJ_SK_SK_NS1F_6thread17LinearCombinationISJ_Li1EffLNS1K_9ScaleType4KindE0ELNS_15FloatRoundStyleE2ESJ_EENS1_15EpilogueDefaultEEEEEvvEEEEvNT_6ParamsE)
        /*0014*/ 	.word	0x000000f8


	//----- nvinfo : EIATTR_MIN_STACK_SIZE
	.align		4
.L_14:
        /*0018*/ 	.byte	0x04, 0x12
        /*001a*/ 	.short	(.L_16 - .L_15)
	.align		4
.L_15:
        /*001c*/ 	.word	index@(_ZN7cutlass13device_kernelINS_4gemm6kernel13GemmUniversalIN4cute5tupleIJiiiiEEENS1_10collective13CollectiveMmaINS1_37MainloopSm90TmaGmmaWarpSpecializedFP8ILi3ENS5_IJNS4_1CILi1EEESB_SB_EEENS1_35KernelTmaWarpSpecializedCooperativeEEENS5_IJNSA_ILi256EEENSA_ILi128EEENSA_ILi64EEEEEENS_12float_e4m3_tENS5_IJlSB_lEEESJ_SK_NS4_8TiledMMAINS4_8MMA_AtomIJNS4_4SM904GMMA31MMA_64x128x32_F32E4M3E4M3_SS_TNILNSO_7ScaleInE1ELSQ_1EEEEEENS4_6LayoutINS5_IJNSA_ILi2EEESB_SB_EEENS5_IJSB_NSA_ILi0EEESW_EEEEENS5_IJNS4_10UnderscoreESZ_SZ_EEEEENS4_13SM90_TMA_LOADENS4_14ComposedLayoutINS4_7SwizzleILi2ELi4ELi3EEENS4_18smem_ptr_flag_bitsILi8EEENST_INS5_IJNSA_ILi8EEESH_EEENS5_IJSH_SB_EEEEEEEvNS4_8identityES12_S1C_vS1D_EENS_8epilogue10collective6detail29Sm90TmaWarpSpecializedAdapterINS1G_15DefaultEpilogueISJ_SK_SK_NS1F_6thread17LinearCombinationISJ_Li1EffLNS1K_9ScaleType4KindE0ELNS_15FloatRoundStyleE2ESJ_EENS1_15EpilogueDefaultEEEEEvvEEEEvNT_6ParamsE)
        /*0020*/ 	.word	0x000000f8
.L_16:


//--------------------- .nv.compat                --------------------------
	.section	.nv.compat,"",@"SHT_CUDA_COMPAT_INFO"
	.align	4
        /*0000*/ 	.byte	0x02, 0x09, 0x01, 0x00, 0x02, 0x02, 0x04, 0x00, 0x02, 0x05, 0x05, 0x00, 0x03, 0x07, 0x01, 0x01
        /*0010*/ 	.byte	0x02, 0x03, 0x01, 0x00, 0x02, 0x06, 0x01, 0x00, 0x04, 0x0b, 0x08, 0x00, 0x00, 0x00, 0x00, 0x00
        /*0020*/ 	.byte	0x00, 0x00, 0x00, 0x00


//--------------------- .nv.info._ZN7cutlass13device_kernelINS_4gemm6kernel13GemmUniversalIN4cute5tupleIJiiiiEEENS1_10collective13CollectiveMmaINS1_37MainloopSm90TmaGmmaWarpSpecializedFP8ILi3ENS5_IJNS4_1CILi1EEESB_SB_EEENS1_35KernelTmaWarpSpecializedCooperativeEEENS5_IJNSA_ILi256EEENSA_ILi128EEENSA_ILi64EEEEEENS_12float_e4m3_tENS5_IJlSB_lEEESJ_SK_NS4_8TiledMMAINS4_8MMA_AtomIJNS4_4SM904GMMA31MMA_64x128x32_F32E4M3E4M3_SS_TNILNSO_7ScaleInE1ELSQ_1EEEEEENS4_6LayoutINS5_IJNSA_ILi2EEESB_SB_EEENS5_IJSB_NSA_ILi0EEESW_EEEEENS5_IJNS4_10UnderscoreESZ_SZ_EEEEENS4_13SM90_TMA_LOADENS4_14ComposedLayoutINS4_7SwizzleILi2ELi4ELi3EEENS4_18smem_ptr_flag_bitsILi8EEENST_INS5_IJNSA_ILi8EEESH_EEENS5_IJSH_SB_EEEEEEEvNS4_8identityES12_S1C_vS1D_EENS_8epilogue10collective6detail29Sm90TmaWarpSpecializedAdapterINS1G_15DefaultEpilogueISJ_SK_SK_NS1F_6thread17LinearCombinationISJ_Li1EffLNS1K_9ScaleType4KindE0ELNS_15FloatRoundStyleE2ESJ_EENS1_15EpilogueDefaultEEEEEvvEEEEvNT_6ParamsE --------------------------
	.section	.nv.info._ZN7cutlass13device_kernelINS_4gemm6kernel13GemmUniversalIN4cute5tupleIJiiiiEEENS1_10collective13CollectiveMmaINS1_37MainloopSm90TmaGmmaWarpSpecializedFP8ILi3ENS5_IJNS4_1CILi1EEESB_SB_EEENS1_35KernelTmaWarpSpecializedCooperativeEEENS5_IJNSA_ILi256EEENSA_ILi128EEENSA_ILi64EEEEEENS_12float_e4m3_tENS5_IJlSB_lEEESJ_SK_NS4_8TiledMMAINS4_8MMA_AtomIJNS4_4SM904GMMA31MMA_64x128x32_F32E4M3E4M3_SS_TNILNSO_7ScaleInE1ELSQ_1EEEEEENS4_6LayoutINS5_IJNSA_ILi2EEESB_SB_EEENS5_IJSB_NSA_ILi0EEESW_EEEEENS5_IJNS4_10UnderscoreESZ_SZ_EEEEENS4_13SM90_TMA_LOADENS4_14ComposedLayoutINS4_7SwizzleILi2ELi4ELi3EEENS4_18smem_ptr_flag_bitsILi8EEENST_INS5_IJNSA_ILi8EEESH_EEENS5_IJSH_SB_EEEEEEEvNS4_8identityES12_S1C_vS1D_EENS_8epilogue10collective6detail29Sm90TmaWarpSpecializedAdapterINS1G_15DefaultEpilogueISJ_SK_SK_NS1F_6thread17LinearCombinationISJ_Li1EffLNS1K_9ScaleType4KindE0ELNS_15FloatRoundStyleE2ESJ_EENS1_15EpilogueDefaultEEEEEvvEEEEvNT_6ParamsE,"",@"SHT_CUDA_INFO"
	.sectionflags	@""
	.align	4


	//----- nvinfo : EIATTR_CUDA_API_VERSION
	.align		4
        /*0000*/ 	.byte	0x04, 0x37
        /*0002*/ 	.short	(.L_18 - .L_17)
.L_17:
        /*0004*/ 	.word	0x00000082


	//----- nvinfo : EIATTR_KPARAM_INFO
	.align		4
.L_18:
        /*0008*/ 	.byte	0x04, 0x17
        /*000a*/ 	.short	(.L_20 - .L_19)
.L_19:
        /*000c*/ 	.word	0x00000000
        /*0010*/ 	.short	0x0000
        /*0012*/ 	.short	0x0070
        /*0014*/ 	.byte	0x00, 0xf0, 0x01, 0x10


	//----- nvinfo : EIATTR_SPARSE_MMA_MASK
	.align		4
.L_20:
        /*0018*/ 	.byte	0x03, 0x50
        /*001a*/ 	.short	0x0000


	//----- nvinfo : EIATTR_MAXREG_COUNT
	.align		4
        /*001c*/ 	.byte	0x03, 0x1b
        /*001e*/ 	.short	0x00a8


	//----- nvinfo : EIATTR_NUM_BARRIERS
	.align		4
        /*0020*/ 	.byte	0x02, 0x4c
        /*0022*/ 	.byte	0x01
	.zero		1


	//----- nvinfo : EIATTR_ANNOTATIONS
	.align		4
        /*0024*/ 	.byte	0x04, 0x55
        /*0026*/ 	.short	(.L_22 - .L_21)


	//   ....[0]....
.L_21:
        /*0028*/ 	.word	0x00000001
        /*002c*/ 	.byte	0x70, 0x05, 0x00, 0x00, 0x01, 0x00, 0x00, 0x00, 0x90, 0x05, 0x00, 0x00, 0x01, 0x00, 0x00, 0x00
        /* <DEDUP_REMOVED lines=190> */
        /*0c1c*/ 	.byte	0x50, 0x01, 0x01, 0x00, 0x01, 0x00, 0x00, 0x00, 0xa0, 0x01, 0x01, 0x00


	//----- nvinfo : EIATTR_MERCURY_ISA_VERSION
	.align		4
.L_22:
        /*0c28*/ 	.byte	0x03, 0x5f
        /*0c2a*/ 	.short	0x0101


	//----- nvinfo : EIATTR_INT_WARP_WIDE_INSTR_OFFSETS
	.align		4
        /*0c2c*/ 	.byte	0x04, 0x31
        /*0c2e*/ 	.short	(.L_24 - .L_23)


	//   ....[0]....
.L_23:
        /*0c30*/ 	.word	0x00000440


	//   ....[1]....
        /*0c34*/ 	.word	0x00000450


	//   ....[2]....
        /*0c38*/ 	.word	0x00000580


	//----- nvinfo : EIATTR_COOP_GROUP_MASK_REGIDS
	.align		4
.L_24:
        /*0c3c*/ 	.byte	0x04, 0x29
        /*0c3e*/ 	.short	(.L_26 - .L_25)


	//   ....[0]....
.L_25:
        /*0c40*/ 	.word	0xffffffff


	//   ....[1]....
        /*0c44*/ 	.word	0xffffffff


	//   ....[2]....
        /*0c48*/ 	.word	0xffffffff


	//   ....[3]....
        /*0c4c*/ 	.word	0xffffffff


	//   ....[4]....
        /*0c50*/ 	.word	0xffffffff


	//----- nvinfo : EIATTR_COOP_GROUP_INSTR_OFFSETS
	.align		4
.L_26:
        /*0c54*/ 	.byte	0x04, 0x28
        /*0c56*/ 	.short	(.L_28 - .L_27)


	//   ....[0]....
.L_27:
        /*0c58*/ 	.word	0x00000070


	//   ....[1]....
        /*0c5c*/ 	.word	0x00000080


	//   ....[2]....
        /*0c60*/ 	.word	0x000001a0


	//   ....[3]....
        /*0c64*/ 	.word	0x00000390


	//   ....[4]....
        /*0c68*/ 	.word	0x000012d0


	//----- nvinfo : EIATTR_REG_RECONFIG
	.align		4
.L_28:
        /*0c6c*/ 	.byte	0x01, 0x54
	.zero		2


	//----- nvinfo : EIATTR_MBARRIER_INSTR_OFFSETS
	.align		4
        /*0c70*/ 	.byte	0x04, 0x39
        /*0c72*/ 	.short	(.L_30 - .L_29)


	//   ....[0]....
.L_29:
        /*0c74*/ 	.word	0x00000320
        /*0c78*/ 	.word	0x000000ff
        /*0c7c*/ 	.word	0x00000000
        /*0c80*/ 	.short	0x0100
        /*0c82*/ 	.byte	0x09
	.zero		1


	//   ....[1]....
        /*0c84*/ 	.word	0x00000330
        /*0c88*/ 	.word	0x000000ff
        /*0c8c*/ 	.word	0x00000018
        /*0c90*/ 	.short	0x0100
        /*0c92*/ 	.byte	0x09
	.zero		1


	//   ....[2]....
        /*0c94*/ 	.word	0x00000340
        /*0c98*/ 	.word	0x000000ff
        /*0c9c*/ 	.word	0x00000008
        /*0ca0*/ 	.short	0x0100
        /*0ca2*/ 	.byte	0x09
	.zero		1


	//   ....[3]....
        /*0ca4*/ 	.word	0x00000350
        /*0ca8*/ 	.word	0x000000ff
        /*0cac*/ 	.word	0x00000020
        /*0cb0*/ 	.short	0x0100
        /*0cb2*/ 	.byte	0x09
	.zero		1


	//   ....[4]....
        /*0cb4*/ 	.word	0x00000360
        /*0cb8*/ 	.word	0x000000ff
        /*0cbc*/ 	.word	0x00000010
        /*0cc0*/ 	.short	0x0100
        /*0cc2*/ 	.byte	0x09
	.zero		1


	//   ....[5]....
        /*0cc4*/ 	.word	0x00000370
        /*0cc8*/ 	.word	0x000000ff
        /*0ccc*/ 	.word	0x00000028
        /*0cd0*/ 	.short	0x0100
        /*0cd2*/ 	.byte	0x09
	.zero		1


	//   ....[6]....
        /*0cd4*/ 	.word	0x000005b0
        /*0cd8*/ 	.word	0x000000ff
        /*0cdc*/ 	.word	0x00000040
        /*0ce0*/ 	.short	0x0100
        /*0ce2*/ 	.byte	0x06
	.zero		1


	//   ....[7]....
        /*0ce4*/ 	.word	0x000005c0
        /*0ce8*/ 	.word	0x000000ff
        /*0cec*/ 	.word	0x00000048
        /*0cf0*/ 	.short	0x0100
        /*0cf2*/ 	.byte	0x06
	.zero		1


	//   ....[8]....
        /*0cf4*/ 	.word	0x00001ad0
        /*0cf8*/ 	.word	0x000000ff
        /*0cfc*/ 	.word	0x00000000
        /*0d00*/ 	.short	0x010a
        /*0d02*/ 	.byte	0x06
	.zero		1


	//   ....[9]....
        /*0d04*/ 	.word	0x00001b10
        /*0d08*/ 	.word	0x000000ff
        /*0d0c*/ 	.word	0x00000000
        /*0d10*/ 	.short	0x010a
        /*0d12*/ 	.byte	0x06
	.zero		1


	//   ....[10]....
        /*0d14*/ 	.word	0x00002da0
        /*0d18*/ 	.word	0x000000ff
        /*0d1c*/ 	.word	0x00000000
        /*0d20*/ 	.short	0x010a
        /*0d22*/ 	.byte	0x10
	.zero		1


	//   ....[11]....
        /*0d24*/ 	.word	0x00002de0
        /*0d28*/ 	.word	0x000000ff
        /*0d2c*/ 	.word	0x00000000
        /*0d30*/ 	.short	0x010a
        /*0d32*/ 	.byte	0x10
	.zero		1


	//   ....[12]....
        /*0d34*/ 	.word	0x00003e60
        /*0d38*/ 	.word	0x000000ff
        /*0d3c*/ 	.word	0x00000000
        /*0d40*/ 	.short	0x0101
        /*0d42*/ 	.byte	0x08
	.zero		1


	//   ....[13]....
        /*0d44*/ 	.word	0x00005020
        /*0d48*/ 	.word	0x000000ff
        /*0d4c*/ 	.word	0x00000000
        /*0d50*/ 	.short	0x0101
        /*0d52*/ 	.byte	0x08
	.zero		1


	//   ....[14]....
        /*0d54*/ 	.word	0x0000f450
        /*0d58*/ 	.word	0x0000000d
        /*0d5c*/ 	.word	0x00000018
        /*0d60*/ 	.short	0x010a
        /*0d62*/ 	.byte	0x3f
	.zero		1


	//   ....[15]....
        /*0d64*/ 	.word	0x0000f810
        /*0d68*/ 	.word	0x00000004
        /*0d6c*/ 	.word	0x00000048
        /*0d70*/ 	.short	0x0101
        /*0d72*/ 	.byte	0x3f
	.zero		1


	//   ....[16]....
        /*0d74*/ 	.word	0x0000ff80
        /*0d78*/ 	.word	0x00000007
        /*0d7c*/ 	.word	0x00000000
        /*0d80*/ 	.short	0x010a
        /*0d82*/ 	.byte	0x3f
	.zero		1


	//   ....[17]....
        /*0d84*/ 	.word	0x00010000
        /*0d88*/ 	.word	0x00000009
        /*0d8c*/ 	.word	0x00000000
        /*0d90*/ 	.short	0x010a
        /*0d92*/ 	.byte	0x3f
	.zero		1


	//   ....[18]....
        /*0d94*/ 	.word	0x00010090
        /*0d98*/ 	.word	0x00000003
        /*0d9c*/ 	.word	0x00000000
        /*0da0*/ 	.short	0x010a
        /*0da2*/ 	.byte	0x3f
	.zero		1


	//   ....[19]....
        /*0da4*/ 	.word	0x00010100
        /*0da8*/ 	.word	0x00000003
        /*0dac*/ 	.word	0x00000000
        /*0db0*/ 	.short	0x010a
        /*0db2*/ 	.byte	0x3f
	.zero		1


	//   ....[20]....
        /*0db4*/ 	.word	0x00010170
        /*0db8*/ 	.word	0x00000000
        /*0dbc*/ 	.word	0x00000000
        /*0dc0*/ 	.short	0x010a
        /*0dc2*/ 	.byte	0x3f
	.zero		1


	//   ....[21]....
        /*0dc4*/ 	.word	0x00010250
        /*0dc8*/ 	.word	0x0000000d
        /*0dcc*/ 	.word	0x00000018
        /*0dd0*/ 	.short	0x010a
        /*0dd2*/ 	.byte	0x3f
	.zero		1


	//   ....[22]....
        /*0dd4*/ 	.word	0x00010330
        /*0dd8*/ 	.word	0x00000007
        /*0ddc*/ 	.word	0x00000000
        /*0de0*/ 	.short	0x010a
        /*0de2*/ 	.byte	0x3f
	.zero		1


	//   ....[23]....
        /*0de4*/ 	.word	0x00010380
        /*0de8*/ 	.word	0x00000009
        /*0dec*/ 	.word	0x00000000
        /*0df0*/ 	.short	0x010a
        /*0df2*/ 	.byte	0x3f
	.zero		1


	//----- nvinfo : EIATTR_NUM_MBARRIERS
	.align		4
.L_30:
        /*0df4*/ 	.byte	0x03, 0x38
        /*0df6*/ 	.short	0x0008


	//----- nvinfo : EIATTR_EXIT_INSTR_OFFSETS
	.align		4
        /*0df8*/ 	.byte	0x04, 0x1c
        /*0dfa*/ 	.short	(.L_32 - .L_31)


	//   ....[0]....
.L_31:
        /*0dfc*/ 	.word	0x00000620


	//   ....[1]....
        /*0e00*/ 	.word	0x00000f70


	//   ....[2]....
        /*0e04*/ 	.word	0x0000ea90


	//   ....[3]....
        /*0e08*/ 	.word	0x0000f0e0


	//   ....[4]....
        /*0e0c*/ 	.word	0x000100e0


	//----- nvinfo : EIATTR_MAX_THREADS
	.align		4
.L_32:
        /*0e10*/ 	.byte	0x04, 0x05
        /*0e12*/ 	.short	(.L_34 - .L_33)
.L_33:
        /*0e14*/ 	.word	0x00000180
        /*0e18*/ 	.word	0x00000001
        /*0e1c*/ 	.word	0x00000001


	//----- nvinfo : EIATTR_CRS_STACK_SIZE
	.align		4
.L_34:
        /*0e20*/ 	.byte	0x04, 0x1e
        /*0e22*/ 	.short	(.L_36 - .L_35)
.L_35:
        /*0e24*/ 	.word	0x00000000


	//----- nvinfo : EIATTR_CBANK_PARAM_SIZE
	.align		4
.L_36:
        /*0e28*/ 	.byte	0x03, 0x19
        /*0e2a*/ 	.short	0x0470


	//----- nvinfo : EIATTR_PARAM_CBANK
	.align		4
        /*0e2c*/ 	.byte	0x04, 0x0a
        /*0e2e*/ 	.short	(.L_38 - .L_37)
	.align		4
.L_37:
        /*0e30*/ 	.word	index@(.nv.constant0._ZN7cutlass13device_kernelINS_4gemm6kernel13GemmUniversalIN4cute5tupleIJiiiiEEENS1_10collective13CollectiveMmaINS1_37MainloopSm90TmaGmmaWarpSpecializedFP8ILi3ENS5_IJNS4_1CILi1EEESB_SB_EEENS1_35KernelTmaWarpSpecializedCooperativeEEENS5_IJNSA_ILi256EEENSA_ILi128EEENSA_ILi64EEEEEENS_12float_e4m3_tENS5_IJlSB_lEEESJ_SK_NS4_8TiledMMAINS4_8MMA_AtomIJNS4_4SM904GMMA31MMA_64x128x32_F32E4M3E4M3_SS_TNILNSO_7ScaleInE1ELSQ_1EEEEEENS4_6LayoutINS5_IJNSA_ILi2EEESB_SB_EEENS5_IJSB_NSA_ILi0EEESW_EEEEENS5_IJNS4_10UnderscoreESZ_SZ_EEEEENS4_13SM90_TMA_LOADENS4_14ComposedLayoutINS4_7SwizzleILi2ELi4ELi3EEENS4_18smem_ptr_flag_bitsILi8EEENST_INS5_IJNSA_ILi8EEESH_EEENS5_IJSH_SB_EEEEEEEvNS4_8identityES12_S1C_vS1D_EENS_8epilogue10collective6detail29Sm90TmaWarpSpecializedAdapterINS1G_15DefaultEpilogueISJ_SK_SK_NS1F_6thread17LinearCombinationISJ_Li1EffLNS1K_9ScaleType4KindE0ELNS_15FloatRoundStyleE2ESJ_EENS1_15EpilogueDefaultEEEEEvvEEEEvNT_6ParamsE)
        /*0e34*/ 	.short	0x0210
        /*0e36*/ 	.short	0x0470


	//----- nvinfo : EIATTR_SW_WAR
	.align		4
.L_38:
        /*0e38*/ 	.byte	0x04, 0x36
        /*0e3a*/ 	.short	(.L_40 - .L_39)
.L_39:
        /*0e3c*/ 	.word	0x00000008
.L_40:


//--------------------- .nv.callgraph             --------------------------
	.section	.nv.callgraph,"",@"SHT_CUDA_CALLGRAPH"
	.align	4
	.sectionentsize	8
	.align		4
        /*0000*/ 	.word	0x00000000
	.align		4
        /*0004*/ 	.word	0xffffffff
	.align		4
        /*0008*/ 	.word	0x00000000
	.align		4
        /*000c*/ 	.word	0xfffffffe
	.align		4
        /*0010*/ 	.word	0x00000000
	.align		4
        /*0014*/ 	.word	0xfffffffd
	.align		4
        /*0018*/ 	.word	0x00000000
	.align		4
        /*001c*/ 	.word	0xfffffffc


//--------------------- .nv.constant4             --------------------------
	.section	.nv.constant4,"a",@progbits
	.align	8
	.align		8
.nv.constant4:
        /*0000*/ 	.dword	_ZN40_INTERNAL_b9d02db4_4_k_cu_66d32104_242394cuda3std3__45__cpo5beginE
	.align		8
        /*0008*/ 	.dword	_ZN40_INTERNAL_b9d02db4_4_k_cu_66d32104_242394cuda3std3__45__cpo3endE
	.align		8
        /*0010*/ 	.dword	_ZN40_INTERNAL_b9d02db4_4_k_cu_66d32104_242394cuda3std3__45__cpo6cbeginE
	.align		8
        /*0018*/ 	.dword	_ZN40_INTERNAL_b9d02db4_4_k_cu_66d32104_242394cuda3std3__45__cpo4cendE
	.align		8
        /*0020*/ 	.dword	_ZN40_INTERNAL_b9d02db4_4_k_cu_66d32104_242394cuda3std3__442_GLOBAL__N__b9d02db4_4_k_cu_66d32104_242396ignoreE
	.align		8
        /*0028*/ 	.dword	_ZN40_INTERNAL_b9d02db4_4_k_cu_66d32104_242394cuda3std3__419piecewise_constructE
	.align		8
        /*0030*/ 	.dword	_ZN40_INTERNAL_b9d02db4_4_k_cu_66d32104_242394cuda3std3__48in_placeE
	.align		8
        /*0038*/ 	.dword	_ZN40_INTERNAL_b9d02db4_4_k_cu_66d32104_242394cuda3std6ranges3__45__cpo4swapE
	.align		8
        /*0040*/ 	.dword	_ZN40_INTERNAL_b9d02db4_4_k_cu_66d32104_242394cuda3std6ranges3__45__cpo9iter_moveE
	.align		8
        /*0048*/ 	.dword	_ZN40_INTERNAL_b9d02db4_4_k_cu_66d32104_242394cute7productE
	.align		8
        /*0050*/ 	.dword	_ZN40_INTERNAL_b9d02db4_4_k_cu_66d32104_242394cute1_E


//--------------------- .text._ZN7cutlass13device_kernelINS_4gemm6kernel13GemmUniversalIN4cute5tupleIJiiiiEEENS1_10collective13CollectiveMmaINS1_37MainloopSm90TmaGmmaWarpSpecializedFP8ILi3ENS5_IJNS4_1CILi1EEESB_SB_EEENS1_35KernelTmaWarpSpecializedCooperativeEEENS5_IJNSA_ILi256EEENSA_ILi128EEENSA_ILi64EEEEEENS_12float_e4m3_tENS5_IJlSB_lEEESJ_SK_NS4_8TiledMMAINS4_8MMA_AtomIJNS4_4SM904GMMA31MMA_64x128x32_F32E4M3E4M3_SS_TNILNSO_7ScaleInE1ELSQ_1EEEEEENS4_6LayoutINS5_IJNSA_ILi2EEESB_SB_EEENS5_IJSB_NSA_ILi0EEESW_EEEEENS5_IJNS4_10UnderscoreESZ_SZ_EEEEENS4_13SM90_TMA_LOADENS4_14ComposedLayoutINS4_7SwizzleILi2ELi4ELi3EEENS4_18smem_ptr_flag_bitsILi8EEENST_INS5_IJNSA_ILi8EEESH_EEENS5_IJSH_SB_EEEEEEEvNS4_8identityES12_S1C_vS1D_EENS_8epilogue10collective6detail29Sm90TmaWarpSpecializedAdapterINS1G_15DefaultEpilogueISJ_SK_SK_NS1F_6thread17LinearCombinationISJ_Li1EffLNS1K_9ScaleType4KindE0ELNS_15FloatRoundStyleE2ESJ_EENS1_15EpilogueDefaultEEEEEvvEEEEvNT_6ParamsE --------------------------
	.section	.text._ZN7cutlass13device_kernelINS_4gemm6kernel13GemmUniversalIN4cute5tupleIJiiiiEEENS1_10collective13CollectiveMmaINS1_37MainloopSm90TmaGmmaWarpSpecializedFP8ILi3ENS5_IJNS4_1CILi1EEESB_SB_EEENS1_35KernelTmaWarpSpecializedCooperativeEEENS5_IJNSA_ILi256EEENSA_ILi128EEENSA_ILi64EEEEEENS_12float_e4m3_tENS5_IJlSB_lEEESJ_SK_NS4_8TiledMMAINS4_8MMA_AtomIJNS4_4SM904GMMA31MMA_64x128x32_F32E4M3E4M3_SS_TNILNSO_7ScaleInE1ELSQ_1EEEEEENS4_6LayoutINS5_IJNSA_ILi2EEESB_SB_EEENS5_IJSB_NSA_ILi0EEESW_EEEEENS5_IJNS4_10UnderscoreESZ_SZ_EEEEENS4_13SM90_TMA_LOADENS4_14ComposedLayoutINS4_7SwizzleILi2ELi4ELi3EEENS4_18smem_ptr_flag_bitsILi8EEENST_INS5_IJNSA_ILi8EEESH_EEENS5_IJSH_SB_EEEEEEEvNS4_8identityES12_S1C_vS1D_EENS_8epilogue10collective6detail29Sm90TmaWarpSpecializedAdapterINS1G_15DefaultEpilogueISJ_SK_SK_NS1F_6thread17LinearCombinationISJ_Li1EffLNS1K_9ScaleType4KindE0ELNS_15FloatRoundStyleE2ESJ_EENS1_15EpilogueDefaultEEEEEvvEEEEvNT_6ParamsE,"ax",@progbits
	.align	128
.text._ZN7cutlass13device_kernelINS_4gemm6kernel13GemmUniversalIN4cute5tupleIJiiiiEEENS1_10collective13CollectiveMmaINS1_37MainloopSm90TmaGmmaWarpSpecializedFP8ILi3ENS5_IJNS4_1CILi1EEESB_SB_EEENS1_35KernelTmaWarpSpecializedCooperativeEEENS5_IJNSA_ILi256EEENSA_ILi128EEENSA_ILi64EEEEEENS_12float_e4m3_tENS5_IJlSB_lEEESJ_SK_NS4_8TiledMMAINS4_8MMA_AtomIJNS4_4SM904GMMA31MMA_64x128x32_F32E4M3E4M3_SS_TNILNSO_7ScaleInE1ELSQ_1EEEEEENS4_6LayoutINS5_IJNSA_ILi2EEESB_SB_EEENS5_IJSB_NSA_ILi0EEESW_EEEEENS5_IJNS4_10UnderscoreESZ_SZ_EEEEENS4_13SM90_TMA_LOADENS4_14ComposedLayoutINS4_7SwizzleILi2ELi4ELi3EEENS4_18smem_ptr_flag_bitsILi8EEENST_INS5_IJNSA_ILi8EEESH_EEENS5_IJSH_SB_EEEEEEEvNS4_8identityES12_S1C_vS1D_EENS_8epilogue10collective6detail29Sm90TmaWarpSpecializedAdapterINS1G_15DefaultEpilogueISJ_SK_SK_NS1F_6thread17LinearCombinationISJ_Li1EffLNS1K_9ScaleType4KindE0ELNS_15FloatRoundStyleE2ESJ_EENS1_15EpilogueDefaultEEEEEvvEEEEvNT_6ParamsE:
        .type           _ZN7cutlass13device_kernelINS_4gemm6kernel13GemmUniversalIN4cute5tupleIJiiiiEEENS1_10collective13CollectiveMmaINS1_37MainloopSm90TmaGmmaWarpSpecializedFP8ILi3ENS5_IJNS4_1CILi1EEESB_SB_EEENS1_35KernelTmaWarpSpecializedCooperativeEEENS5_IJNSA_ILi256EEENSA_ILi128EEENSA_ILi64EEEEEENS_12float_e4m3_tENS5_IJlSB_lEEESJ_SK_NS4_8TiledMMAINS4_8MMA_AtomIJNS4_4SM904GMMA31MMA_64x128x32_F32E4M3E4M3_SS_TNILNSO_7ScaleInE1ELSQ_1EEEEEENS4_6LayoutINS5_IJNSA_ILi2EEESB_SB_EEENS5_IJSB_NSA_ILi0EEESW_EEEEENS5_IJNS4_10UnderscoreESZ_SZ_EEEEENS4_13SM90_TMA_LOADENS4_14ComposedLayoutINS4_7SwizzleILi2ELi4ELi3EEENS4_18smem_ptr_flag_bitsILi8EEENST_INS5_IJNSA_ILi8EEESH_EEENS5_IJSH_SB_EEEEEEEvNS4_8identityES12_S1C_vS1D_EENS_8epilogue10collective6detail29Sm90TmaWarpSpecializedAdapterINS1G_15DefaultEpilogueISJ_SK_SK_NS1F_6thread17LinearCombinationISJ_Li1EffLNS1K_9ScaleType4KindE0ELNS_15FloatRoundStyleE2ESJ_EENS1_15EpilogueDefaultEEEEEvvEEEEvNT_6ParamsE,@function
        .size           _ZN7cutlass13device_kernelINS_4gemm6kernel13GemmUniversalIN4cute5tupleIJiiiiEEENS1_10collective13CollectiveMmaINS1_37MainloopSm90TmaGmmaWarpSpecializedFP8ILi3ENS5_IJNS4_1CILi1EEESB_SB_EEENS1_35KernelTmaWarpSpecializedCooperativeEEENS5_IJNSA_ILi256EEENSA_ILi128EEENSA_ILi64EEEEEENS_12float_e4m3_tENS5_IJlSB_lEEESJ_SK_NS4_8TiledMMAINS4_8MMA_AtomIJNS4_4SM904GMMA31MMA_64x128x32_F32E4M3E4M3_SS_TNILNSO_7ScaleInE1ELSQ_1EEEEEENS4_6LayoutINS5_IJNSA_ILi2EEESB_SB_EEENS5_IJSB_NSA_ILi0EEESW_EEEEENS5_IJNS4_10UnderscoreESZ_SZ_EEEEENS4_13SM90_TMA_LOADENS4_14ComposedLayoutINS4_7SwizzleILi2ELi4ELi3EEENS4_18smem_ptr_flag_bitsILi8EEENST_INS5_IJNSA_ILi8EEESH_EEENS5_IJSH_SB_EEEEEEEvNS4_8identityES12_S1C_vS1D_EENS_8epilogue10collective6detail29Sm90TmaWarpSpecializedAdapterINS1G_15DefaultEpilogueISJ_SK_SK_NS1F_6thread17LinearCombinationISJ_Li1EffLNS1K_9ScaleType4KindE0ELNS_15FloatRoundStyleE2ESJ_EENS1_15EpilogueDefaultEEEEEvvEEEEvNT_6ParamsE,(.L_x_327 - _ZN7cutlass13device_kernelINS_4gemm6kernel13GemmUniversalIN4cute5tupleIJiiiiEEENS1_10collective13CollectiveMmaINS1_37MainloopSm90TmaGmmaWarpSpecializedFP8ILi3ENS5_IJNS4_1CILi1EEESB_SB_EEENS1_35KernelTmaWarpSpecializedCooperativeEEENS5_IJNSA_ILi256EEENSA_ILi128EEENSA_ILi64EEEEEENS_12float_e4m3_tENS5_IJlSB_lEEESJ_SK_NS4_8TiledMMAINS4_8MMA_AtomIJNS4_4SM904GMMA31MMA_64x128x32_F32E4M3E4M3_SS_TNILNSO_7ScaleInE1ELSQ_1EEEEEENS4_6LayoutINS5_IJNSA_ILi2EEESB_SB_EEENS5_IJSB_NSA_ILi0EEESW_EEEEENS5_IJNS4_10UnderscoreESZ_SZ_EEEEENS4_13SM90_TMA_LOADENS4_14ComposedLayoutINS4_7SwizzleILi2ELi4ELi3EEENS4_18smem_ptr_flag_bitsILi8EEENST_INS5_IJNSA_ILi8EEESH_EEENS5_IJSH_SB_EEEEEEEvNS4_8identityES12_S1C_vS1D_EENS_8epilogue10collective6detail29Sm90TmaWarpSpecializedAdapterINS1G_15DefaultEpilogueISJ_SK_SK_NS1F_6thread17LinearCombinationISJ_Li1EffLNS1K_9ScaleType4KindE0ELNS_15FloatRoundStyleE2ESJ_EENS1_15EpilogueDefaultEEEEEvvEEEEvNT_6ParamsE)
        .other          _ZN7cutlass13device_kernelINS_4gemm6kernel13GemmUniversalIN4cute5tupleIJiiiiEEENS1_10collective13CollectiveMmaINS1_37MainloopSm90TmaGmmaWarpSpecializedFP8ILi3ENS5_IJNS4_1CILi1EEESB_SB_EEENS1_35KernelTmaWarpSpecializedCooperativeEEENS5_IJNSA_ILi256EEENSA_ILi128EEENSA_ILi64EEEEEENS_12float_e4m3_tENS5_IJlSB_lEEESJ_SK_NS4_8TiledMMAINS4_8MMA_AtomIJNS4_4SM904GMMA31MMA_64x128x32_F32E4M3E4M3_SS_TNILNSO_7ScaleInE1ELSQ_1EEEEEENS4_6LayoutINS5_IJNSA_ILi2EEESB_SB_EEENS5_IJSB_NSA_ILi0EEESW_EEEEENS5_IJNS4_10UnderscoreESZ_SZ_EEEEENS4_13SM90_TMA_LOADENS4_14ComposedLayoutINS4_7SwizzleILi2ELi4ELi3EEENS4_18smem_ptr_flag_bitsILi8EEENST_INS5_IJNSA_ILi8EEESH_EEENS5_IJSH_SB_EEEEEEEvNS4_8identityES12_S1C_vS1D_EENS_8epilogue10collective6detail29Sm90TmaWarpSpecializedAdapterINS1G_15DefaultEpilogueISJ_SK_SK_NS1F_6thread17LinearCombinationISJ_Li1EffLNS1K_9ScaleType4KindE0ELNS_15FloatRoundStyleE2ESJ_EENS1_15EpilogueDefaultEEEEEvvEEEEvNT_6ParamsE,@"STO_CUDA_ENTRY STV_DEFAULT"
_ZN7cutlass13device_kernelINS_4gemm6kernel13GemmUniversalIN4cute5tupleIJiiiiEEENS1_10collective13CollectiveMmaINS1_37MainloopSm90TmaGmmaWarpSpecializedFP8ILi3ENS5_IJNS4_1CILi1EEESB_SB_EEENS1_35KernelTmaWarpSpecializedCooperativeEEENS5_IJNSA_ILi256EEENSA_ILi128EEENSA_ILi64EEEEEENS_12float_e4m3_tENS5_IJlSB_lEEESJ_SK_NS4_8TiledMMAINS4_8MMA_AtomIJNS4_4SM904GMMA31MMA_64x128x32_F32E4M3E4M3_SS_TNILNSO_7ScaleInE1ELSQ_1EEEEEENS4_6LayoutINS5_IJNSA_ILi2EEESB_SB_EEENS5_IJSB_NSA_ILi0EEESW_EEEEENS5_IJNS4_10UnderscoreESZ_SZ_EEEEENS4_13SM90_TMA_LOADENS4_14ComposedLayoutINS4_7SwizzleILi2ELi4ELi3EEENS4_18smem_ptr_flag_bitsILi8EEENST_INS5_IJNSA_ILi8EEESH_EEENS5_IJSH_SB_EEEEEEEvNS4_8identityES12_S1C_vS1D_EENS_8epilogue10collective6detail29Sm90TmaWarpSpecializedAdapterINS1G_15DefaultEpilogueISJ_SK_SK_NS1F_6thread17LinearCombinationISJ_Li1EffLNS1K_9ScaleType4KindE0ELNS_15FloatRoundStyleE2ESJ_EENS1_15EpilogueDefaultEEEEEvvEEEEvNT_6ParamsE:
[----:B------:R-:W0:Y:S02]  /*0000*/  LDC R1, c[0x0][0x28] ;  /* 0x00000a00ff017b82 */ /* 0x000e240000000800 */
[----:B0-----:R-:W-:Y:S01]  /*0010*/  VIADD R1, R1, 0xffffff08 ;  /* 0xffffff0801017836 */ /* 0x001fe20000000000 */
[----:B------:R-:W0:Y:S01]  /*0020*/  S2R R2, SR_TID.X ;  /* 0x0000000000027919 */ /* 0x000e220000002100 */
[----:B------:R-:W-:Y:S01]  /*0030*/  ELECT P0, URZ, PT ;  /* 0x00000000003f782f */ /* 0x000fe20003800000 */
[----:B------:R-:W-:Y:S01]  /*0040*/  BSSY B0, `(.L_x_0) ;  /* 0x0000015000007945 */ /* 0x000fe20003800000 */
[--C-:B0-----:R-:W-:Y:S02]  /*0050*/  SHF.R.U32.HI R0, RZ, 0x5, R2.reuse ;  /* 0x00000005ff007819 */ /* 0x101fe40000011602 */
[----:B------:R-:W-:-:S03]  /*0060*/  SHF.R.U32.HI R2, RZ, 0x7, R2 ;  /* 0x00000007ff027819 */ /* 0x000fc60000011602 */
[----:B------:R-:W0:Y:S04]  /*0070*/  SHFL.IDX PT, R3, R0, RZ, 0x1f ;  /* 0x00001fff00037589 */ /* 0x000e2800000e0000 */
[----:B------:R-:W1:Y:S01]  /*0080*/  SHFL.IDX PT, R2, R2, RZ, 0x1f ;  /* 0x00001fff02027589 */ /* 0x000e6200000e0000 */
[----:B0-----:R-:W-:Y:S02]  /*0090*/  R2UR UR4, R3 ;  /* 0x00000000030472ca */ /* 0x001fe400000e0000 */
[----:B-1----:R-:W-:-:S11]  /*00a0*/  R2UR UR6, R2 ;  /* 0x00000000020672ca */ /* 0x002fd600000e0000 */
[----:B------:R-:W-:Y:S02]  /*00b0*/  USHF.R.S32.HI UR5, URZ, 0x1f, UR4 ;  /* 0x0000001f3f057899 */ /* 0x000fe40008011404 */
[----:B------:R-:W-:Y:S02]  /*00c0*/  ISETP.NE.OR P0, PT, RZ, UR4, !P0 ;  /* 0x00000004ff007c0c */ /* 0x000fe4000c705670 */
[----:B------:R-:W-:-:S04]  /*00d0*/  ULEA.HI UR5, UR5, UR4, URZ, 0x2 ;  /* 0x0000000405057291 */ /* 0x000fc8000f8f103f */
[----:B------:R-:W-:-:S04]  /*00e0*/  ULOP3.LUT UR5, UR5, 0xfffffffc, URZ, 0xc0, !UPT ;  /* 0xfffffffc05057892 */ /* 0x000fc8000f8ec03f */
[----:B------:R-:W-:-:S03]  /*00f0*/  UIADD3 UR8, UR4, -UR5, URZ ;  /* 0x8000000504087290 */ /* 0x000fc6000fffe03f */
[----:B------:R-:W-:Y:S09]  /*0100*/  @P0 BRA `(.L_x_1) ;  /* 0x0000000000200947 */ /* 0x000ff20003800000 */
[----:B------:R-:W-:Y:S02]  /*0110*/  ULDC.64 UR4, c[0x0][0x198] ;  /* 0x0000660000047ab9 */ /* 0x000fe40000000a00 */
[----:B------:R-:W-:Y:S02]  /*0120*/  UIADD3 UR10, UP0, UR4, 0xf0, URZ ;  /* 0x000000f0040a7890 */ /* 0x000fe4000ff1e03f */
[----:B------:R-:W-:Y:S02]  /*0130*/  UIADD3 UR4, UP1, UR4, 0x1f0, URZ ;  /* 0x000001f004047890 */ /* 0x000fe4000ff3e03f */
[----:B------:R-:W-:Y:S02]  /*0140*/  UIADD3.X UR11, URZ, UR5, URZ, UP0, !UPT ;  /* 0x000000053f0b7290 */ /* 0x000fe400087fe43f */
[----:B------:R-:W-:-:S07]  /*0150*/  UIADD3.X UR5, URZ, UR5, URZ, UP1, !UPT ;  /* 0x000000053f057290 */ /* 0x000fce0008ffe43f */
[----:B------:R0:W-:Y:S02]  /*0160*/  UTMACCTL.PF [UR10] ;  /* 0x000000000a0079b9 */ /* 0x0001e40008040000 */
[----:B------:R0:W-:Y:S02]  /*0170*/  UTMACCTL.PF [UR4] ;  /* 0x00000000040079b9 */ /* 0x0001e40008040000 */
[----:B0-----:R-:W-:Y:S01]  /*0180*/  NOP ;  /* 0x0000000000007918 */ /* 0x001fe20000000000 */
.L_x_1:
[----:B------:R-:W-:Y:S05]  /*0190*/  BSYNC B0 ;  /* 0x0000000000007941 */ /* 0x000fea0003800000 */
.L_x_0:
[----:B------:R-:W0:Y:S01]  /*01a0*/  SHFL.IDX PT, R2, R0, RZ, 0x1f ;  /* 0x00001fff00027589 */ /* 0x000e2200000e0000 */
[----:B------:R-:W-:Y:S01]  /*01b0*/  UISETP.NE.AND UP0, UPT, UR8, 0x3, UPT ;  /* 0x000000030800788c */ /* 0x000fe2000bf05270 */
[----:B------:R-:W-:Y:S01]  /*01c0*/  ISETP.NE.AND P1, PT, RZ, UR6, PT ;  /* 0x00000006ff007c0c */ /* 0x000fe2000bf25270 */
[----:B------:R-:W-:Y:S02]  /*01d0*/  UIADD3 UR10, UR6, -0x1, URZ ;  /* 0xffffffff060a7890 */ /* 0x000fe4000fffe03f */
[----:B------:R-:W-:Y:S02]  /*01e0*/  UISETP.EQ.OR UP0, UPT, UR8, URZ, !UP0 ;  /* 0x0000003f0800728c */ /* 0x000fe4000c702670 */
[----:B------:R-:W-:Y:S02]  /*01f0*/  UISETP.GE.U32.AND UP1, UPT, UR10, 0x2, UPT ;  /* 0x000000020a00788c */ /* 0x000fe4000bf26070 */
[----:B------:R-:W-:-:S04]  /*0200*/  UISETP.EQ.AND UP0, UPT, UR6, URZ, UP0 ;  /* 0x0000003f0600728c */ /* 0x000fc80008702270 */
[----:B------:R-:W-:-:S04]  /*0210*/  USEL UR13, URZ, 0x1, !UP0 ;  /* 0x000000013f0d7887 */ /* 0x000fc8000c000000 */
[----:B------:R-:W-:Y:S01]  /*0220*/  USEL UR13, UR13, 0x2, UP1 ;  /* 0x000000020d0d7887 */ /* 0x000fe20008800000 */
[----:B0-----:R-:W-:-:S13]  /*0230*/  ISETP.NE.AND P0, PT, R2, RZ, PT ;  /* 0x000000ff0200720c */ /* 0x001fda0003f05270 */
[----:B------:R-:W-:Y:S05]  /*0240*/  @P0 BRA `(.L_x_2) ;  /* 0x0000000000500947 */ /* 0x000fea0003800000 */
[----:B------:R-:W0:Y:S01]  /*0250*/  S2UR UR9, SR_CgaCtaId ;  /* 0x00000000000979c3 */ /* 0x000e220000008800 */
[----:B------:R-:W-:Y:S01]  /*0260*/  UMOV UR4, 0x400 ;  /* 0x0000040000047882 */ /* 0x000fe20000000000 */
[----:B------:R-:W-:Y:S01]  /*0270*/  UMOV UR5, 0x1 ;  /* 0x0000000100057882 */ /* 0x000fe20000000000 */
[----:B------:R-:W-:Y:S01]  /*0280*/  UMOV UR6, 0x100 ;  /* 0x0000010000067882 */ /* 0x000fe20000000000 */
[----:B------:R-:W-:Y:S01]  /*0290*/  ELECT P0, URZ, PT ;  /* 0x00000000003f782f */ /* 0x000fe20003800000 */
[----:B------:R-:W-:-:S04]  /*02a0*/  UIADD3 UR6, -UR6, 0x100000, URZ ;  /* 0x0010000006067890 */ /* 0x000fc8000fffe13f */
[----:B------:R-:W-:Y:S02]  /*02b0*/  USHF.L.U32 UR7, UR6, 0xb, URZ ;  /* 0x0000000b06077899 */ /* 0x000fe4000800063f */
[----:B------:R-:W-:Y:S02]  /*02c0*/  USHF.L.U32 UR6, UR6, 0x1, URZ ;  /* 0x0000000106067899 */ /* 0x000fe4000800063f */
[----:B0-----:R-:W-:Y:S02]  /*02d0*/  ULEA UR9, UR9, UR4, 0x18 ;  /* 0x0000000409097291 */ /* 0x001fe4000f8ec03f */
[----:B------:R-:W-:-:S04]  /*02e0*/  UIADD3 UR4, -UR5, 0x100000, URZ ;  /* 0x0010000005047890 */ /* 0x000fc8000fffe13f */
[----:B------:R-:W-:Y:S02]  /*02f0*/  USHF.L.U32 UR5, UR4, 0xb, URZ ;  /* 0x0000000b04057899 */ /* 0x000fe4000800063f */
[----:B------:R-:W-:Y:S01]  /*0300*/  USHF.L.U32 UR4, UR4, 0x1, URZ ;  /* 0x0000000104047899 */ /* 0x000fe2000800063f */
[----:B------:R-:W0:Y:S11]  /*0310*/  FENCE.VIEW.ASYNC.S ;  /* 0x00000000000073c6 */ /* 0x000e360000000000 */
[----:B0-----:R0:W1:Y:S01]  /*0320*/  SYNCS.EXCH.64 URZ, [UR9], UR4 ;  /* 0x00000004093f75b2 */ /* 0x0010620008000100 */
[----:B------:R0:W2:Y:S01]  /*0330*/  SYNCS.EXCH.64 URZ, [UR9+0x18], UR6 ;  /* 0x00001806093f75b2 */ /* 0x0000a20008000100 */
[----:B------:R0:W3:Y:S01]  /*0340*/  SYNCS.EXCH.64 URZ, [UR9+0x8], UR4 ;  /* 0x00000804093f75b2 */ /* 0x0000e20008000100 */
[----:B------:R0:W4:Y:S01]  /*0350*/  SYNCS.EXCH.64 URZ, [UR9+0x20], UR6 ;  /* 0x00002006093f75b2 */ /* 0x0001220008000100 */
[----:B------:R0:W0:Y:S01]  /*0360*/  SYNCS.EXCH.64 URZ, [UR9+0x10], UR4 ;  /* 0x00001004093f75b2 */ /* 0x0000220008000100 */
[----:B------:R0:W0:Y:S01]  /*0370*/  SYNCS.EXCH.64 URZ, [UR9+0x28], UR6 ;  /* 0x00002806093f75b2 */ /* 0x0000220008000100 */
[----:B------:R-:W-:Y:S01]  /*0380*/  NOP ;  /* 0x0000000000007918 */ /* 0x000fe20000000000 */
.L_x_2:
[----:B------:R-:W5:Y:S01]  /*0390*/  SHFL.IDX PT, R0, R0, RZ, 0x1f ;  /* 0x00001fff00007589 */ /* 0x000f6200000e0000 */
[----:B------:R-:W1:Y:S01]  /*03a0*/  LDC R2, c[0x0][0x65c] ;  /* 0x00019700ff027b82 */ /* 0x000e620000000800 */
[----:B------:R-:W-:Y:S01]  /*03b0*/  ELECT P0, URZ, PT ;  /* 0x00000000003f782f */ /* 0x000fe20003800000 */
[----:B------:R-:W-:Y:S01]  /*03c0*/  IMAD.MOV.U32 R3, RZ, RZ, RZ ;  /* 0x000000ffff037224 */ /* 0x000fe200078e00ff */
[----:B0-----:R-:W-:Y:S01]  /*03d0*/  UMOV UR4, 0x20 ;  /* 0x0000002000047882 */ /* 0x001fe20000000000 */
[----:B------:R-:W-:Y:S01]  /*03e0*/  NOP ;  /* 0x0000000000007918 */ /* 0x000fe20000000000 */
[----:B------:R-:W-:Y:S01]  /*03f0*/  NOP ;  /* 0x0000000000007918 */ /* 0x000fe20000000000 */
[----:B-----5:R-:W-:Y:S02]  /*0400*/  ISETP.NE.OR P0, PT, R0, RZ, !P0 ;  /* 0x000000ff0000720c */ /* 0x020fe40004705670 */
[----:B-1----:R-:W-:Y:S01]  /*0410*/  ISETP.NE.AND P4, PT, R2, 0x1, PT ;  /* 0x000000010200780c */ /* 0x002fe20003f85270 */
[----:B------:R-:W0:Y:S01]  /*0420*/  S2R R0, SR_CTAID.Y ;  /* 0x0000000000007919 */ /* 0x000e220000002600 */
[----:B------:R-:W1:Y:S09]  /*0430*/  S2R R2, SR_CTAID.X ;  /* 0x0000000000027919 */ /* 0x000e720000002500 */
[----:B------:R-:W-:Y:S01]  /*0440*/  VOTEU.ALL UP0, P0 ;  /* 0x00000000003f7886 */ /* 0x000fe20000000000 */
[----:B------:R-:W-:Y:S01]  /*0450*/  VOTEU.ALL UP1, P0 ;  /* 0x00000000003f7886 */ /* 0x000fe20000020000 */
[----:B------:R-:W1:Y:S01]  /*0460*/  @P4 LDC R7, c[0x0][0x10] ;  /* 0x00000400ff074b82 */ /* 0x000e620000000800 */
[----:B------:R-:W-:-:S02]  /*0470*/  @P4 IMAD.MOV.U32 R5, RZ, RZ, RZ ;  /* 0x000000ffff054224 */ /* 0x000fc400078e00ff */
[----:B------:R-:W-:Y:S01]  /*0480*/  @P4 IMAD.MOV.U32 R11, RZ, RZ, RZ ;  /* 0x000000ffff0b4224 */ /* 0x000fe200078e00ff */
[----:B------:R-:W-:Y:S01]  /*0490*/  @!UP0 UMOV UR6, 0x400 ;  /* 0x0000040000068882 */ /* 0x000fe20000000000 */
[----:B------:R-:W-:-:S04]  /*04a0*/  @!UP0 UIADD3 UR4, -UR4, 0x100000, URZ ;  /* 0x0010000004048890 */ /* 0x000fc8000fffe13f */
[----:B------:R-:W-:Y:S02]  /*04b0*/  @!UP0 USHF.L.U32 UR5, UR4, 0xb, URZ ;  /* 0x0000000b04058899 */ /* 0x000fe4000800063f */
[----:B------:R-:W-:Y:S01]  /*04c0*/  @!UP0 USHF.L.U32 UR4, UR4, 0x1, URZ ;  /* 0x0000000104048899 */ /* 0x000fe2000800063f */
[----:B------:R-:W5:Y:S08]  /*04d0*/  @!P4 LDC R9, c[0x0][0xc] ;  /* 0x00000300ff09cb82 */ /* 0x000f700000000800 */
[----:B------:R-:W2:Y:S01]  /*04e0*/  @!UP0 S2UR UR7, SR_CgaCtaId ;  /* 0x00000000000789c3 */ /* 0x000ea20000008800 */
[----:B0-----:R-:W-:-:S04]  /*04f0*/  @P4 IMAD.MOV.U32 R4, RZ, RZ, R0 ;  /* 0x000000ffff044224 */ /* 0x001fc800078e0000 */
[----:B-1----:R-:W-:-:S04]  /*0500*/  @P4 IMAD.WIDE.U32 R6, R2, R7, R4 ;  /* 0x0000000702064225 */ /* 0x002fc800078e0004 */
[----:B------:R-:W-:Y:S02]  /*0510*/  @P4 IMAD.MOV.U32 R16, RZ, RZ, R6 ;  /* 0x000000ffff104224 */ /* 0x000fe400078e0006 */
[----:B------:R-:W-:Y:S02]  /*0520*/  @P4 IMAD.IADD R17, R7, 0x1, R11 ;  /* 0x0000000107114824 */ /* 0x000fe400078e020b */
[----:B-----5:R-:W-:-:S04]  /*0530*/  @!P4 IMAD.WIDE.U32 R4, R9, R0, R2 ;  /* 0x000000000904c225 */ /* 0x020fc800078e0002 */
[----:B------:R-:W-:Y:S02]  /*0540*/  @!P4 IMAD.MOV.U32 R16, RZ, RZ, R4 ;  /* 0x000000ffff10c224 */ /* 0x000fe400078e0004 */
[----:B------:R-:W-:Y:S01]  /*0550*/  @!P4 IMAD.MOV.U32 R17, RZ, RZ, R5 ;  /* 0x000000ffff11c224 */ /* 0x000fe200078e0005 */
[----:B--2---:R-:W-:Y:S02]  /*0560*/  @!UP0 ULEA UR6, UR7, UR6, 0x18 ;  /* 0x0000000607068291 */ /* 0x004fe4000f8ec03f */
[----:B------:R0:W-:Y:S01]  /*0570*/  STL [R1+0x78], R16 ;  /* 0x0000781001007387 */ /* 0x0001e20000100800 */
[----:B------:R-:W-:-:S03]  /*0580*/  VOTEU.ALL UP0, P0 ;  /* 0x00000000003f7886 */ /* 0x000fc60000000000 */
[----:B------:R0:W-:Y:S04]  /*0590*/  STL [R1+0x74], R17 ;  /* 0x0000741101007387 */ /* 0x0001e80000100800 */
[----:B------:R-:W1:Y:S02]  /*05a0*/  FENCE.VIEW.ASYNC.S ;  /* 0x00000000000073c6 */ /* 0x000e640000000000 */
[----:B-1----:R0:W3:Y:S01]  /*05b0*/  @!UP0 SYNCS.EXCH.64 URZ, [UR6+0x40], UR4 ;  /* 0x00004004063f85b2 */ /* 0x0020e20008000100 */
[----:B------:R0:W3:Y:S01]  /*05c0*/  @!UP1 SYNCS.EXCH.64 URZ, [UR6+0x48], UR4 ;  /* 0x00004804063f95b2 */ /* 0x0000e20008000100 */
[----:B------:R-:W-:Y:S01]  /*05d0*/  NOP ;  /* 0x0000000000007918 */ /* 0x000fe20000000000 */
[----:B---34-:R-:W-:Y:S06]  /*05e0*/  BAR.SYNC.DEFER_BLOCKING 0x0 ;  /* 0x0000000000007b1d */ /* 0x018fec0000010000 */
[----:B0-----:R-:W-:Y:S05]  /*05f0*/  @!P1 BRA `(.L_x_3) ;  /* 0x000000e400289947 */ /* 0x001fea0003800000 */
[----:B------:R-:W-:-:S06]  /*0600*/  UISETP.GT.U32.AND UP0, UPT, UR10, 0x1, UPT ;  /* 0x000000010a00788c */ /* 0x000fcc000bf04070 */
[----:B------:R-:W-:-:S13]  /*0610*/  PLOP3.LUT P0, PT, PT, PT, UP0, 0x80, 0x0 ;  /* 0x000000000000781c */ /* 0x000fda0003f0f008 */
[----:B------:R-:W-:Y:S05]  /*0620*/  @P0 EXIT ;  /* 0x000000000000094d */ /* 0x000fea0003800000 */
[----:B------:R-:W-:Y:S01]  /*0630*/  IMAD.MOV.U32 R6, RZ, RZ, -0x1 ;  /* 0xffffffffff067424 */ /* 0x000fe200078e00ff */
[----:B------:R-:W-:Y:S01]  /*0640*/  ULDC.64 UR4, c[0x0][0x650] ;  /* 0x0001940000047ab9 */ /* 0x000fe20000000a00 */
[----:B------:R-:W-:Y:S01]  /*0650*/  IMAD.MOV.U32 R5, RZ, RZ, -0x1 ;  /* 0xffffffffff057424 */ /* 0x000fe200078e00ff */
[----:B------:R-:W-:Y:S01]  /*0660*/  ISETP.GE.U32.AND P0, PT, R16, UR4, PT ;  /* 0x0000000410007c0c */ /* 0x000fe2000bf06070 */
[----:B------:R-:W-:Y:S01]  /*0670*/  UMOV UR22, 0xffffffff ;  /* 0xffffffff00167882 */ /* 0x000fe20000000000 */
[----:B------:R0:W-:Y:S01]  /*0680*/  STL [R1+0x80], R6 ;  /* 0x0000800601007387 */ /* 0x0001e20000100800 */
[----:B------:R-:W-:Y:S02]  /*0690*/  PRMT R4, RZ, 0x7610, R4 ;  /* 0x00007610ff047816 */ /* 0x000fe40000000004 */
[----:B------:R-:W-:Y:S01]  /*06a0*/  ISETP.GE.U32.AND.EX P0, PT, R17, UR5, PT, P0 ;  /* 0x0000000511007c0c */ /* 0x000fe2000bf06100 */
[----:B------:R0:W-:-:S12]  /*06b0*/  STL [R1+0x7c], R5 ;  /* 0x00007c0501007387 */ /* 0x0001d80000100800 */
[----:B0-----:R-:W-:Y:S05]  /*06c0*/  @P0 BRA `(.L_x_4) ;  /* 0x0000000400680947 */ /* 0x001fea0003800000 */
[----:B------:R-:W0:Y:S01]  /*06d0*/  LDC.64 R12, c[0x0][0x628] ;  /* 0x00018a00ff0c7b82 */ /* 0x000e220000000a00 */
[----:B------:R-:W-:Y:S02]  /*06e0*/  IMAD.MOV.U32 R4, RZ, RZ, R16 ;  /* 0x000000ffff047224 */ /* 0x000fe400078e0010 */
[----:B------:R-:W-:-:S05]  /*06f0*/  IMAD.MOV.U32 R5, RZ, RZ, R17 ;  /* 0x000000ffff057224 */ /* 0x000fca00078e0011 */
[----:B------:R-:W1:Y:S08]  /*0700*/  LDC R10, c[0x0][0x630] ;  /* 0x00018c00ff0a7b82 */ /* 0x000e700000000800 */
[----:B------:R-:W2:Y:S01]  /*0710*/  LDC.64 R14, c[0x0][0x620] ;  /* 0x00018800ff0e7b82 */ /* 0x000ea20000000a00 */
[----:B0-----:R-:W-:-:S04]  /*0720*/  ISETP.NE.U32.AND P0, PT, R12, RZ, PT ;  /* 0x000000ff0c00720c */ /* 0x001fc80003f05070 */
[----:B------:R-:W-:-:S13]  /*0730*/  ISETP.NE.AND.EX P0, PT, R13, RZ, PT, P0 ;  /* 0x000000ff0d00720c */ /* 0x000fda0003f05300 */
[----:B-12---:R-:W-:Y:S05]  /*0740*/  @!P0 BRA `(.L_x_5) ;  /* 0x0000000000288947 */ /* 0x006fea0003800000 */
[----:B------:R-:W0:Y:S02]  /*0750*/  LDC R9, c[0x0][0x634] ;  /* 0x00018d00ff097b82 */ /* 0x000e240000000800 */
[----:B0-----:R-:W-:-:S05]  /*0760*/  IADD3 R9, P0, R16, R9, RZ ;  /* 0x0000000910097210 */ /* 0x001fca0007f1e0ff */
[----:B------:R-:W-:-:S04]  /*0770*/  IMAD.X R11, RZ, RZ, R17, P0 ;  /* 0x000000ffff0b7224 */ /* 0x000fc800000e0611 */
[----:B------:R-:W-:-:S04]  /*0780*/  IMAD.WIDE.U32 R4, R11, R12, RZ ;  /* 0x0000000c0b047225 */ /* 0x000fc800078e00ff */
[----:B------:R-:W-:-:S04]  /*0790*/  IMAD.WIDE.U32 R6, P0, R9, R13, R4 ;  /* 0x0000000d09067225 */ /* 0x000fc80007800004 */
[----:B------:R-:W-:-:S04]  /*07a0*/  IMAD.WIDE.U32 R4, R9, R12, RZ ;  /* 0x0000000c09047225 */ /* 0x000fc800078e00ff */
[----:B------:R-:W-:Y:S01]  /*07b0*/  IMAD.X R9, RZ, RZ, RZ, P0 ;  /* 0x000000ffff097224 */ /* 0x000fe200000e06ff */
[----:B------:R-:W-:Y:S01]  /*07c0*/  IADD3 RZ, P0, R5, R6, RZ ;  /* 0x0000000605ff7210 */ /* 0x000fe20007f1e0ff */
[----:B------:R-:W-:-:S04]  /*07d0*/  IMAD.MOV.U32 R8, RZ, RZ, R7 ;  /* 0x000000ffff087224 */ /* 0x000fc800078e0007 */
[----:B------:R-:W-:-:S08]  /*07e0*/  IMAD.WIDE.U32.X R4, R11, R13, R8, P0 ;  /* 0x0000000d0b047225 */ /* 0x000fd000000e0408 */
.L_x_5:
[-CC-:B------:R-:W-:Y:S01]  /*07f0*/  SHF.R.U64 R24, R4, R10.reuse, R5.reuse ;  /* 0x0000000a04187219 */ /* 0x180fe20000001205 */
[----:B------:R-:W0:Y:S01]  /*0800*/  LDC R8, c[0x0][0x618] ;  /* 0x00018600ff087b82 */ /* 0x000e220000000800 */
[----:B------:R-:W-:Y:S01]  /*0810*/  SHF.R.U32.HI R4, RZ, R10, R5 ;  /* 0x0000000aff047219 */ /* 0x000fe20000011605 */
[----:B------:R-:W-:Y:S01]  /*0820*/  ULDC UR4, c[0x0][0x150] ;  /* 0x0000540000047ab9 */ /* 0x000fe20000000800 */
[----:B------:R-:W-:Y:S01]  /*0830*/  IADD3 R9, P0, RZ, -R24, RZ ;  /* 0x80000018ff097210 */ /* 0x000fe20007f1e0ff */
[----:B------:R-:W-:Y:S01]  /*0840*/  IMAD.MOV.U32 R5, RZ, RZ, R17 ;  /* 0x000000ffff057224 */ /* 0x000fe200078e0011 */
[----:B------:R-:W-:-:S03]  /*0850*/  I2FP.F32.U32 R3, R2 ;  /* 0x0000000200037245 */ /* 0x000fc60000201000 */
[----:B------:R-:W1:Y:S01]  /*0860*/  LDC.64 R18, c[0x0][0x640] ;  /* 0x00019000ff127b82 */ /* 0x000e620000000a00 */
[----:B------:R-:W-:Y:S02]  /*0870*/  IMAD.X R11, RZ, RZ, ~R4, P0 ;  /* 0x000000ffff0b7224 */ /* 0x000fe400000e0e04 */
[----:B------:R-:W-:Y:S01]  /*0880*/  FMUL R3, R3, UR4 ;  /* 0x0000000403037c20 */ /* 0x000fe20008400000 */
[----:B------:R-:W-:Y:S01]  /*0890*/  IMAD.MOV.U32 R4, RZ, RZ, R16 ;  /* 0x000000ffff047224 */ /* 0x000fe200078e0010 */
[----:B------:R-:W-:Y:S01]  /*08a0*/  ULDC UR4, c[0x0][0x154] ;  /* 0x0000550000047ab9 */ /* 0x000fe20000000800 */
[-C--:B------:R-:W-:Y:S02]  /*08b0*/  IMAD R6, R11, R14.reuse, RZ ;  /* 0x0000000e0b067224 */ /* 0x080fe400078e02ff */
[C---:B------:R-:W-:Y:S01]  /*08c0*/  IMAD.WIDE.U32 R4, R9.reuse, R14, R4 ;  /* 0x0000000e09047225 */ /* 0x040fe200078e0004 */
[----:B------:R-:W2:Y:S01]  /*08d0*/  LDC R10, c[0x0][0x608] ;  /* 0x00018200ff0a7b82 */ /* 0x000ea20000000800 */
[----:B------:R-:W3:Y:S02]  /*08e0*/  F2I.U32.TRUNC.NTZ R3, R3 ;  /* 0x0000000300037305 */ /* 0x000ee4000020f000 */
[----:B------:R-:W-:-:S04]  /*08f0*/  IMAD R9, R9, R15, R6 ;  /* 0x0000000f09097224 */ /* 0x000fc800078e0206 */
[----:B------:R-:W-:Y:S01]  /*0900*/  IMAD.IADD R5, R5, 0x1, R9 ;  /* 0x0000000105057824 */ /* 0x000fe200078e0209 */
[----:B------:R-:W4:Y:S01]  /*0910*/  LDC R7, c[0x0][0x144] ;  /* 0x00005100ff077b82 */ /* 0x000f220000000800 */
[----:B------:R-:W-:-:S03]  /*0920*/  IMAD.MOV.U32 R9, RZ, RZ, 0x1 ;  /* 0x00000001ff097424 */ /* 0x000fc600078e00ff */
[----:B0-----:R-:W-:Y:S02]  /*0930*/  SHF.R.U64 R12, R4, R8, R5 ;  /* 0x00000008040c7219 */ /* 0x001fe40000001205 */
[----:B------:R-:W-:Y:S02]  /*0940*/  I2FP.F32.U32 R4, R0 ;  /* 0x0000000000047245 */ /* 0x000fe40000201000 */
[----:B------:R-:W0:Y:S01]  /*0950*/  LDC R14, c[0x0][0x658] ;  /* 0x00019600ff0e7b82 */ /* 0x000e220000000800 */
[----:B-1----:R-:W-:Y:S01]  /*0960*/  ISETP.NE.U32.AND P0, PT, R18, RZ, PT ;  /* 0x000000ff1200720c */ /* 0x002fe20003f05070 */
[----:B---3--:R-:W-:Y:S02]  /*0970*/  IMAD.MOV R6, RZ, RZ, -R3 ;  /* 0x000000ffff067224 */ /* 0x008fe400078e0a03 */
[----:B------:R-:W-:Y:S01]  /*0980*/  FMUL R4, R4, UR4 ;  /* 0x0000000404047c20 */ /* 0x000fe20008400000 */
[----:B------:R-:W-:Y:S01]  /*0990*/  SHF.R.U32.HI R3, RZ, R8, R5 ;  /* 0x00000008ff037219 */ /* 0x000fe20000011605 */
[----:B------:R-:W-:Y:S01]  /*09a0*/  IMAD.MOV.U32 R5, RZ, RZ, -0x1 ;  /* 0xffffffffff057424 */ /* 0x000fe200078e00ff */
[----:B------:R-:W-:Y:S01]  /*09b0*/  ISETP.NE.AND.EX P0, PT, R19, RZ, PT, P0 ;  /* 0x000000ff1300720c */ /* 0x000fe20003f05300 */
[----:B------:R1:W3:Y:S01]  /*09c0*/  F2I.U32.TRUNC.NTZ R11, R4 ;  /* 0x00000004000b7305 */ /* 0x0002e2000020f000 */
[----:B------:R-:W1:Y:S01]  /*09d0*/  LDC R13, c[0x0][0x148] ;  /* 0x00005200ff0d7b82 */ /* 0x000e620000000800 */
[----:B--2---:R-:W-:-:S02]  /*09e0*/  SHF.R.U64 R23, R12, R10, R3 ;  /* 0x0000000a0c177219 */ /* 0x004fc40000001203 */
[----:B------:R-:W-:-:S05]  /*09f0*/  SHF.R.U32.HI R3, RZ, R10, R3 ;  /* 0x0000000aff037219 */ /* 0x000fca0000011603 */
[----:B------:R-:W2:Y:S01]  /*0a00*/  LDC R17, c[0x0][0x600] ;  /* 0x00018000ff117b82 */ /* 0x000ea20000000800 */
[----:B----4-:R-:W-:-:S07]  /*0a10*/  IMAD R8, R7, R6, R2 ;  /* 0x0000000607087224 */ /* 0x010fce00078e0202 */
[----:B------:R-:W4:Y:S01]  /*0a20*/  LDC R16, c[0x0][0x648] ;  /* 0x00019200ff107b82 */ /* 0x000f220000000800 */
[-C--:B0-----:R-:W-:Y:S02]  /*0a30*/  SHF.L.U32 R2, R5, R14.reuse, RZ ;  /* 0x0000000e05027219 */ /* 0x081fe400000006ff */
[--C-:B------:R-:W-:Y:S02]  /*0a40*/  SHF.R.U64 R22, R23, R14, R3.reuse ;  /* 0x0000000e17167219 */ /* 0x100fe40000001203 */
[----:B------:R-:W-:Y:S02]  /*0a50*/  LOP3.LUT R10, RZ, R2, RZ, 0x33, !PT ;  /* 0x00000002ff0a7212 */ /* 0x000fe400078e33ff */
[-C--:B------:R-:W-:Y:S01]  /*0a60*/  SHF.R.U32.HI R3, RZ, R14.reuse, R3 ;  /* 0x0000000eff037219 */ /* 0x080fe20000011603 */
[----:B------:R-:W0:Y:S01]  /*0a70*/  LDC R21, c[0x0][0x638] ;  /* 0x00018e00ff157b82 */ /* 0x000e220000000800 */
[----:B------:R-:W-:Y:S01]  /*0a80*/  SHF.L.U32 R9, R9, R14, RZ ;  /* 0x0000000e09097219 */ /* 0x000fe200000006ff */
[----:B------:R-:W-:-:S06]  /*0a90*/  IMAD.MOV.U32 R2, RZ, RZ, R22 ;  /* 0x000000ffff027224 */ /* 0x000fcc00078e0016 */
[----:B------:R-:W0:Y:S01]  /*0aa0*/  LDC R20, c[0x0][0x610] ;  /* 0x00018400ff147b82 */ /* 0x000e220000000800 */
[----:B-1-3--:R-:W-:Y:S05]  /*0ab0*/  @!P0 BRA `(.L_x_6) ;  /* 0x0000000000288947 */ /* 0x00afea0003800000 */
[----:B------:R-:W1:Y:S02]  /*0ac0*/  LDC R7, c[0x0][0x64c] ;  /* 0x00019300ff077b82 */ /* 0x000e640000000800 */
[----:B-1----:R-:W-:-:S05]  /*0ad0*/  IADD3 R7, P0, R22, R7, RZ ;  /* 0x0000000716077210 */ /* 0x002fca0007f1e0ff */
        /* <DEDUP_REMOVED lines=8> */
.L_x_6:
[----:B----4-:R-:W-:Y:S01]  /*0b60*/  SHF.R.U64 R2, R2, R16, R3 ;  /* 0x0000001002027219 */ /* 0x010fe20000001203 */
[----:B--2---:R-:W-:Y:S01]  /*0b70*/  VIADD R3, R17, 0xffffffff ;  /* 0xffffffff11037836 */ /* 0x004fe20000000000 */
[----:B------:R-:W-:Y:S01]  /*0b80*/  LOP3.LUT R10, R23, R10, RZ, 0xc0, !PT ;  /* 0x0000000a170a7212 */ /* 0x000fe200078ec0ff */
[----:B------:R-:W-:Y:S01]  /*0b90*/  IMAD.MOV R11, RZ, RZ, -R11 ;  /* 0x000000ffff0b7224 */ /* 0x000fe200078e0a0b */
[----:B------:R-:W-:Y:S01]  /*0ba0*/  R2UR UR22, R24 ;  /* 0x00000000181672ca */ /* 0x000fe200000e0000 */
[----:B------:R-:W-:Y:S01]  /*0bb0*/  IMAD.MOV R4, RZ, RZ, -R2 ;  /* 0x000000ffff047224 */ /* 0x000fe200078e0a02 */
[----:B------:R-:W-:Y:S01]  /*0bc0*/  LOP3.LUT R3, R12, R3, RZ, 0xc0, !PT ;  /* 0x000000030c037212 */ /* 0x000fe200078ec0ff */
[----:B------:R-:W-:Y:S02]  /*0bd0*/  @P4 IMAD R8, R13, R11, R0 ;  /* 0x0000000b0d084224 */ /* 0x000fe400078e0200 */
[----:B------:R-:W-:Y:S02]  /*0be0*/  IMAD R9, R9, R2, R10 ;  /* 0x0000000209097224 */ /* 0x000fe400078e020a */
[----:B0-----:R-:W-:-:S02]  /*0bf0*/  IMAD R0, R4, R21, R22 ;  /* 0x0000001504007224 */ /* 0x001fc400078e0216 */
[----:B------:R-:W-:Y:S02]  /*0c00*/  IMAD R8, R9, R20, R8 ;  /* 0x0000001409087224 */ /* 0x000fe400078e0208 */
[----:B------:R-:W-:Y:S02]  /*0c10*/  IMAD R3, R0, R17, R3 ;  /* 0x0000001100037224 */ /* 0x000fe400078e0203 */
[----:B------:R-:W-:-:S03]  /*0c20*/  IMAD.MOV.U32 R4, RZ, RZ, 0x1 ;  /* 0x00000001ff047424 */ /* 0x000fc600078e00ff */
[----:B------:R-:W-:Y:S02]  /*0c30*/  SEL R2, R3, R8, !P4 ;  /* 0x0000000803027207 */ /* 0x000fe40006000000 */
[----:B------:R-:W-:-:S03]  /*0c40*/  SEL R0, R8, R3, !P4 ;  /* 0x0000000308007207 */ /* 0x000fc60006000000 */
[----:B------:R0:W-:Y:S04]  /*0c50*/  STL [R1+0x7c], R2 ;  /* 0x00007c0201007387 */ /* 0x0001e80000100800 */
[----:B------:R0:W-:Y:S02]  /*0c60*/  STL [R1+0x80], R0 ;  /* 0x0000800001007387 */ /* 0x0001e40000100800 */
.L_x_4:
[----:B------:R-:W-:-:S08]  /*0c70*/  NOP ;  /* 0x0000000000007918 */ /* 0x000fd00000000000 */
[----:B------:R-:W1:Y:S02]  /*0c80*/  USETMAXREG.TRY_ALLOC.CTAPOOL UP0, 0xe8 ;  /* 0x000000e8000079c8 */ /* 0x000e640008000600 */
[----:B-1----:R-:W-:-:S13]  /*0c90*/  PLOP3.LUT P0, PT, PT, PT, UP0, 0x80, 0x0 ;  /* 0x000000000000781c */ /* 0x002fda0003f0f008 */
[----:B------:R-:W-:Y:S05]  /*0ca0*/  @!P0 BRA `(.L_x_4) ;  /* 0xfffffffc00f08947 */ /* 0x000fea000383ffff */
[----:B------:R-:W-:Y:S01]  /*0cb0*/  ULDC.64 UR4, c[0x0][0x598] ;  /* 0x0001660000047ab9 */ /* 0x000fe20000000a00 */
[----:B------:R-:W-:Y:S01]  /*0cc0*/  ULDC.64 UR14, c[0x0][0x208] ;  /* 0x00008200000e7ab9 */ /* 0x000fe20000000a00 */
[----:B------:R-:W-:-:S04]  /*0cd0*/  ISETP.NE.U32.AND P0, PT, RZ, UR4, PT ;  /* 0x00000004ff007c0c */ /* 0x000fc8000bf05070 */
[----:B------:R-:W-:-:S13]  /*0ce0*/  ISETP.NE.AND.EX P0, PT, RZ, UR5, PT, P0 ;  /* 0x00000005ff007c0c */ /* 0x000fda000bf05300 */
[----:B------:R-:W-:Y:S05]  /*0cf0*/  @!P0 BRA `(.L_x_7) ;  /* 0x0000000000208947 */ /* 0x000fea0003800000 */
[----:B0-----:R-:W0:Y:S02]  /*0d00*/  LDC.64 R2, c[0x0][0x598] ;  /* 0x00016600ff027b82 */ /* 0x001e240000000a00 */
[----:B0-----:R-:W2:Y:S02]  /*0d10*/  LDG.E.64 R2, desc[UR14][R2.64] ;  /* 0x0000000e02027981 */ /* 0x001ea4000c1e1b00 */
[----:B--2---:R-:W-:-:S04]  /*0d20*/  ISETP.NE.U32.AND P0, PT, R2, RZ, PT ;  /* 0x000000ff0200720c */ /* 0x004fc80003f05070 */
[----:B------:R-:W-:-:S13]  /*0d30*/  ISETP.NE.AND.EX P0, PT, R3, RZ, PT, P0 ;  /* 0x000000ff0300720c */ /* 0x000fda0003f05300 */
[----:B------:R-:W-:Y:S05]  /*0d40*/  @!P0 BRA `(.L_x_7) ;  /* 0x00000000000c8947 */ /* 0x000fea0003800000 */
[----:B------:R-:W2:Y:S02]  /*0d50*/  LD.E R2, desc[UR14][R2.64] ;  /* 0x0000000e02027980 */ /* 0x000ea4000c101900 */
[----:B--2---:R-:W-:Y:S01]  /*0d60*/  R2UR UR20, R2 ;  /* 0x00000000021472ca */ /* 0x004fe200000e0000 */
[----:B------:R-:W-:-:S14]  /*0d70*/  BRA `(.L_x_8) ;  /* 0x0000000000247947 */ /* 0x000fdc0003800000 */
.L_x_7:
[----:B------:R-:W-:Y:S02]  /*0d80*/  ULDC.64 UR4, c[0x0][0x588] ;  /* 0x0001620000047ab9 */ /* 0x000fe40000000a00 */
[----:B------:R-:W-:-:S04]  /*0d90*/  ISETP.NE.U32.AND P0, PT, RZ, UR4, PT ;  /* 0x00000004ff007c0c */ /* 0x000fc8000bf05070 */
[----:B------:R-:W-:-:S13]  /*0da0*/  ISETP.NE.AND.EX P0, PT, RZ, UR5, PT, P0 ;  /* 0x00000005ff007c0c */ /* 0x000fda000bf05300 */
[----:B------:R-:W-:Y:S05]  /*0db0*/  @!P0 BRA `(.L_x_9) ;  /* 0x0000000000108947 */ /* 0x000fea0003800000 */
[----:B0-----:R-:W0:Y:S02]  /*0dc0*/  LDC.64 R2, c[0x0][0x588] ;  /* 0x00016200ff027b82 */ /* 0x001e240000000a00 */
[----:B0-----:R-:W2:Y:S02]  /*0dd0*/  LDG.E R2, desc[UR14][R2.64] ;  /* 0x0000000e02027981 */ /* 0x001ea4000c1e1900 */
[----:B--2---:R-:W-:Y:S01]  /*0de0*/  R2UR UR20, R2 ;  /* 0x00000000021472ca */ /* 0x004fe200000e0000 */
[----:B------:R-:W-:-:S14]  /*0df0*/  BRA `(.L_x_8) ;  /* 0x0000000000047947 */ /* 0x000fdc0003800000 */
.L_x_9:
[----:B------:R-:W-:-:S05]  /*0e00*/  ULDC UR20, c[0x0][0x580] ;  /* 0x0001600000147ab9 */ /* 0x000fca0000000800 */
.L_x_8:
[----:B------:R-:W-:Y:S02]  /*0e10*/  ULDC.64 UR4, c[0x0][0x5a0] ;  /* 0x0001680000047ab9 */ /* 0x000fe40000000a00 */
        /* <DEDUP_REMOVED lines=11> */
.L_x_10:
        /* <DEDUP_REMOVED lines=8> */
.L_x_12:
[----:B------:R-:W-:-:S05]  /*0f50*/  ULDC UR21, c[0x0][0x584] ;  /* 0x0001610000157ab9 */ /* 0x000fca0000000800 */
.L_x_11:
[----:B------:R-:W-:-:S13]  /*0f60*/  LOP3.LUT P0, RZ, R4, 0xff, RZ, 0xc0, !PT ;  /* 0x000000ff04ff7812 */ /* 0x000fda000780c0ff */
[----:B------:R-:W-:Y:S05]  /*0f70*/  @!P0 EXIT ;  /* 0x000000000000894d */ /* 0x000fea0003800000 */
[----:B------:R-:W-:Y:S01]  /*0f80*/  ULDC UR4, c[0x0][0x28c] ;  /* 0x0000a30000047ab9 */ /* 0x000fe20000000800 */
[----:B------:R-:W-:Y:S02]  /*0f90*/  ULOP3.LUT UR23, UR13, 0x1, URZ, 0xfc, !UPT ;  /* 0x000000010d177892 */ /* 0x000fe4000f8efc3f */
[----:B------:R-:W-:-:S04]  /*0fa0*/  UIADD3 UR4, UR4, 0x3f, URZ ;  /* 0x0000003f04047890 */ /* 0x000fc8000fffe03f */
[----:B------:R-:W-:-:S04]  /*0fb0*/  USHF.R.S32.HI UR5, URZ, 0x1f, UR4 ;  /* 0x0000001f3f057899 */ /* 0x000fc80008011404 */
[----:B------:R-:W-:-:S03]  /*0fc0*/  ULEA.HI UR5, UR5, UR4, URZ, 0x6 ;  /* 0x0000000405057291 */ /* 0x000fc6000f8f303f */
[----:B------:R-:W-:Y:S01]  /*0fd0*/  UMOV UR4, URZ ;  /* 0x0000003f00047c82 */ /* 0x000fe20008000000 */
[----:B------:R-:W-:-:S03]  /*0fe0*/  USHF.R.S32.HI UR9, URZ, 0x6, UR5 ;  /* 0x000000063f097899 */ /* 0x000fc60008011405 */
[----:B------:R-:W-:-:S09]  /*0ff0*/  UMOV UR5, URZ ;  /* 0x0000003f00057c82 */ /* 0x000fd20008000000 */
.L_x_293:
[----:B0-----:R-:W0:Y:S01]  /*1000*/  S2R R0, SR_TID.X ;  /* 0x0000000000007919 */ /* 0x001e220000002100 */
[----:B-1----:R-:W1:Y:S01]  /*1010*/  S2UR UR17, SR_CgaCtaId ;  /* 0x00000000001179c3 */ /* 0x002e620000008800 */
[----:B------:R-:W-:Y:S01]  /*1020*/  UMOV UR16, 0x400 ;  /* 0x0000040000107882 */ /* 0x000fe20000000000 */
[----:B------:R-:W-:Y:S01]  /*1030*/  UMOV UR6, URZ ;  /* 0x0000003f00067c82 */ /* 0x000fe20008000000 */
[----:B------:R-:W-:Y:S01]  /*1040*/  STL [R1+0x70], RZ ;  /* 0x000070ff01007387 */ /* 0x000fe20000100800 */
[----:B------:R-:W-:Y:S01]  /*1050*/  UMOV UR7, URZ ;  /* 0x0000003f00077c82 */ /* 0x000fe20008000000 */
[----:B------:R-:W-:Y:S01]  /*1060*/  UMOV UR8, URZ ;  /* 0x0000003f00087c82 */ /* 0x000fe20008000000 */
[----:B------:R-:W-:Y:S01]  /*1070*/  CS2R R4, SRZ ;  /* 0x0000000000047805 */ /* 0x000fe2000001ff00 */
[----:B------:R-:W-:Y:S01]  /*1080*/  STL [R1+0x6c], RZ ;  /* 0x00006cff01007387 */ /* 0x000fe20000100800 */
[----:B--2---:R-:W2:Y:S01]  /*1090*/  LDC R2, c[0x0][0x28c] ;  /* 0x0000a300ff027b82 */ /* 0x004ea20000000800 */
[----:B------:R-:W-:-:S02]  /*10a0*/  CS2R R6, SRZ ;  /* 0x0000000000067805 */ /* 0x000fc4000001ff00 */
[----:B------:R-:W-:Y:S01]  /*10b0*/  CS2R R8, SRZ ;  /* 0x0000000000087805 */ /* 0x000fe2000001ff00 */
[----:B------:R-:W-:Y:S01]  /*10c0*/  STL [R1+0x68], RZ ;  /* 0x000068ff01007387 */ /* 0x000fe20000100800 */
[----:B------:R-:W-:Y:S02]  /*10d0*/  CS2R R10, SRZ ;  /* 0x00000000000a7805 */ /* 0x000fe4000001ff00 */
[----:B------:R-:W-:Y:S02]  /*10e0*/  CS2R R12, SRZ ;  /* 0x00000000000c7805 */ /* 0x000fe4000001ff00 */
[----:B------:R-:W-:Y:S01]  /*10f0*/  CS2R R14, SRZ ;  /* 0x00000000000e7805 */ /* 0x000fe2000001ff00 */
[----:B------:R-:W-:Y:S01]  /*1100*/  STL [R1+0x64], RZ ;  /* 0x000064ff01007387 */ /* 0x000fe20000100800 */
[----:B------:R-:W-:Y:S02]  /*1110*/  CS2R R16, SRZ ;  /* 0x0000000000107805 */ /* 0x000fe4000001ff00 */
        /* <DEDUP_REMOVED lines=13> */
[----:B------:R-:W-:Y:S02]  /*11f0*/  CS2R R166, SRZ ;  /* 0x0000000000a67805 */ /* 0x000fe4000001ff00 */
[----:B0-----:R-:W-:Y:S01]  /*1200*/  LOP3.LUT R0, R0, 0x80, RZ, 0xc0, !PT ;  /* 0x0000008000007812 */ /* 0x001fe200078ec0ff */
[----:B------:R-:W-:Y:S01]  /*1210*/  STL [R1+0x54], RZ ;  /* 0x000054ff01007387 */ /* 0x000fe20000100800 */
[----:B--2---:R-:W-:-:S02]  /*1220*/  ISETP.GE.AND P0, PT, R2, 0x1, PT ;  /* 0x000000010200780c */ /* 0x004fc40003f06270 */
[----:B------:R-:W-:Y:S02]  /*1230*/  CS2R R2, SRZ ;  /* 0x0000000000027805 */ /* 0x000fe4000001ff00 */
[----:B------:R-:W-:Y:S01]  /*1240*/  SHF.R.U32.HI R0, RZ, 0x7, R0 ;  /* 0x00000007ff007819 */ /* 0x000fe20000011600 */
[----:B------:R-:W-:Y:S01]  /*1250*/  STL [R1+0x50], RZ ;  /* 0x000050ff01007387 */ /* 0x000fe20000100800 */
[----:B------:R-:W-:Y:S02]  /*1260*/  CS2R R168, SRZ ;  /* 0x0000000000a87805 */ /* 0x000fe4000001ff00 */
[----:B------:R-:W-:Y:S02]  /*1270*/  CS2R R170, SRZ ;  /* 0x0000000000aa7805 */ /* 0x000fe4000001ff00 */
[----:B------:R-:W-:Y:S01]  /*1280*/  CS2R R172, SRZ ;  /* 0x0000000000ac7805 */ /* 0x000fe2000001ff00 */
[----:B------:R-:W-:Y:S01]  /*1290*/  STL [R1+0x4c], RZ ;  /* 0x00004cff01007387 */ /* 0x000fe20000100800 */
[----:B------:R-:W-:-:S02]  /*12a0*/  CS2R R174, SRZ ;  /* 0x0000000000ae7805 */ /* 0x000fc4000001ff00 */
[----:B------:R-:W-:Y:S02]  /*12b0*/  CS2R R176, SRZ ;  /* 0x0000000000b07805 */ /* 0x000fe4000001ff00 */
[----:B------:R-:W-:Y:S01]  /*12c0*/  CS2R R178, SRZ ;  /* 0x0000000000b27805 */ /* 0x000fe2000001ff00 */
[----:B------:R-:W0:Y:S01]  /*12d0*/  SHFL.IDX PT, R0, R0, RZ, 0x1f ;  /* 0x00001fff00007589 */ /* 0x000e2200000e0000 */
[----:B------:R-:W-:Y:S02]  /*12e0*/  CS2R R180, SRZ ;  /* 0x0000000000b47805 */ /* 0x000fe4000001ff00 */
[----:B------:R-:W-:Y:S02]  /*12f0*/  CS2R R182, SRZ ;  /* 0x0000000000b67805 */ /* 0x000fe4000001ff00 */
[----:B------:R-:W-:Y:S01]  /*1300*/  CS2R R184, SRZ ;  /* 0x0000000000b87805 */ /* 0x000fe2000001ff00 */
[----:B------:R2:W-:Y:S01]  /*1310*/  STL [R1+0x48], RZ ;  /* 0x000048ff01007387 */ /* 0x0005e20000100800 */
[----:B------:R-:W-:-:S02]  /*1320*/  CS2R R186, SRZ ;  /* 0x0000000000ba7805 */ /* 0x000fc4000001ff00 */
[----:B------:R-:W-:Y:S02]  /*1330*/  CS2R R188, SRZ ;  /* 0x0000000000bc7805 */ /* 0x000fe4000001ff00 */
[----:B------:R-:W-:Y:S01]  /*1340*/  CS2R R190, SRZ ;  /* 0x0000000000be7805 */ /* 0x000fe2000001ff00 */
[----:B------:R2:W-:Y:S01]  /*1350*/  STL [R1+0x44], RZ ;  /* 0x000044ff01007387 */ /* 0x0005e20000100800 */
        /* <DEDUP_REMOVED lines=14> */
[----:B------:R-:W-:Y:S02]  /*1440*/  CS2R R214, SRZ ;  /* 0x0000000000d67805 */ /* 0x000fe4000001ff00 */
[----:B0-----:R-:W-:Y:S01]  /*1450*/  R2UR UR11, R0 ;  /* 0x00000000000b72ca */ /* 0x001fe200000e0000 */
[----:B------:R2:W-:Y:S01]  /*1460*/  STL [R1+0x34], RZ ;  /* 0x000034ff01007387 */ /* 0x0005e20000100800 */
[----:B------:R-:W-:Y:S01]  /*1470*/  IMAD.MOV.U32 R0, RZ, RZ, RZ ;  /* 0x000000ffff007224 */ /* 0x000fe200078e00ff */
[----:B------:R-:W-:Y:S02]  /*1480*/  CS2R R216, SRZ ;  /* 0x0000000000d87805 */ /* 0x000fe4000001ff00 */
[----:B------:R-:W-:Y:S01]  /*1490*/  CS2R R218, SRZ ;  /* 0x0000000000da7805 */ /* 0x000fe2000001ff00 */
[----:B------:R2:W-:Y:S01]  /*14a0*/  STL [R1+0x30], RZ ;  /* 0x000030ff01007387 */ /* 0x0005e20000100800 */
[----:B------:R-:W-:-:S02]  /*14b0*/  CS2R R220, SRZ ;  /* 0x0000000000dc7805 */ /* 0x000fc4000001ff00 */
[----:B------:R-:W-:Y:S02]  /*14c0*/  CS2R R222, SRZ ;  /* 0x0000000000de7805 */ /* 0x000fe4000001ff00 */
[----:B------:R-:W-:Y:S01]  /*14d0*/  CS2R R224, SRZ ;  /* 0x0000000000e07805 */ /* 0x000fe2000001ff00 */
[----:B------:R2:W-:Y:S01]  /*14e0*/  STL [R1+0x2c], RZ ;  /* 0x00002cff01007387 */ /* 0x0005e20000100800 */
[----:B------:R-:W-:Y:S01]  /*14f0*/  CS2R R226, SRZ ;  /* 0x0000000000e27805 */ /* 0x000fe2000001ff00 */
[----:B------:R-:W-:Y:S01]  /*1500*/  IMAD.U32 R228, RZ, RZ, UR4 ;  /* 0x00000004ffe47e24 */ /* 0x000fe2000f8e00ff */
[----:B------:R-:W-:Y:S01]  /*1510*/  CS2R R88, SRZ ;  /* 0x0000000000587805 */ /* 0x000fe2000001ff00 */
[----:B------:R2:W-:Y:S01]  /*1520*/  STL [R1+0x28], RZ ;  /* 0x000028ff01007387 */ /* 0x0005e20000100800 */
[----:B------:R-:W-:Y:S01]  /*1530*/  ULEA.HI UR10, UR11, UR11, URZ, 0x1 ;  /* 0x0000000b0b0a7291 */ /* 0x000fe2000f8f083f */
[----:B------:R-:W-:Y:S02]  /*1540*/  CS2R R90, SRZ ;  /* 0x00000000005a7805 */ /* 0x000fe4000001ff00 */
[----:B------:R-:W-:Y:S01]  /*1550*/  CS2R R92, SRZ ;  /* 0x00000000005c7805 */ /* 0x000fe2000001ff00 */
[----:B------:R2:W-:Y:S01]  /*1560*/  STL [R1+0x24], RZ ;  /* 0x000024ff01007387 */ /* 0x0005e20000100800 */
[----:B------:R-:W-:Y:S01]  /*1570*/  ULOP3.LUT UR12, UR10, 0xffffe, URZ, 0xc0, !UPT ;  /* 0x000ffffe0a0c7892 */ /* 0x000fe2000f8ec03f */
[----:B------:R-:W-:Y:S01]  /*1580*/  CS2R R94, SRZ ;  /* 0x00000000005e7805 */ /* 0x000fe2000001ff00 */
[----:B-1----:R-:W-:Y:S01]  /*1590*/  ULEA UR10, UR17, UR16, 0x18 ;  /* 0x00000010110a7291 */ /* 0x002fe2000f8ec03f */
[----:B------:R2:W-:Y:S01]  /*15a0*/  STL [R1+0x20], RZ ;  /* 0x000020ff01007387 */ /* 0x0005e20000100800 */
[----:B------:R-:W-:Y:S01]  /*15b0*/  UIADD3 UR12, UR11, -UR12, URZ ;  /* 0x8000000c0b0c7290 */ /* 0x000fe2000fffe03f */
[----:B------:R-:W-:-:S02]  /*15c0*/  CS2R R96, SRZ ;  /* 0x0000000000607805 */ /* 0x000fc4000001ff00 */
[----:B------:R-:W-:Y:S01]  /*15d0*/  CS2R R98, SRZ ;  /* 0x0000000000627805 */ /* 0x000fe2000001ff00 */
[----:B------:R2:W-:Y:S01]  /*15e0*/  STL [R1+0x1c], RZ ;  /* 0x00001cff01007387 */ /* 0x0005e20000100800 */
[----:B------:R-:W-:Y:S01]  /*15f0*/  ULEA UR12, UR12, UR10, 0xc ;  /* 0x0000000a0c0c7291 */ /* 0x000fe2000f8e603f */
[----:B------:R-:W-:Y:S02]  /*1600*/  CS2R R100, SRZ ;  /* 0x0000000000647805 */ /* 0x000fe4000001ff00 */
[----:B------:R-:W-:Y:S01]  /*1610*/  CS2R R102, SRZ ;  /* 0x0000000000667805 */ /* 0x000fe2000001ff00 */
[----:B------:R2:W-:Y:S01]  /*1620*/  STL [R1+0x18], RZ ;  /* 0x000018ff01007387 */ /* 0x0005e20000100800 */
[----:B------:R-:W-:Y:S01]  /*1630*/  UIADD3 UR12, UR12, 0x100, URZ ;  /* 0x000001000c0c7890 */ /* 0x000fe2000fffe03f */
[----:B------:R-:W-:Y:S02]  /*1640*/  CS2R R104, SRZ ;  /* 0x0000000000687805 */ /* 0x000fe4000001ff00 */
[----:B------:R-:W-:Y:S01]  /*1650*/  CS2R R106, SRZ ;  /* 0x00000000006a7805 */ /* 0x000fe2000001ff00 */
[----:B------:R2:W-:Y:S01]  /*1660*/  STL [R1+0x14], RZ ;  /* 0x000014ff01007387 */ /* 0x0005e20000100800 */
[----:B------:R-:W-:Y:S01]  /*1670*/  USHF.R.U32.HI UR11, URZ, 0x4, UR12 ;  /* 0x000000043f0b7899 */ /* 0x000fe2000801160c */
[----:B------:R-:W-:-:S02]  /*1680*/  CS2R R108, SRZ ;  /* 0x00000000006c7805 */ /* 0x000fc4000001ff00 */
[----:B------:R-:W-:Y:S01]  /*1690*/  CS2R R110, SRZ ;  /* 0x00000000006e7805 */ /* 0x000fe2000001ff00 */
[----:B------:R2:W-:Y:S01]  /*16a0*/  STL [R1+0x10], RZ ;  /* 0x000010ff01007387 */ /* 0x0005e20000100800 */
[----:B------:R-:W-:Y:S01]  /*16b0*/  ULOP3.LUT UR11, UR11, 0x3fff, URZ, 0xc0, !UPT ;  /* 0x00003fff0b0b7892 */ /* 0x000fe2000f8ec03f */
[----:B------:R-:W-:Y:S01]  /*16c0*/  CS2R R112, SRZ ;  /* 0x0000000000707805 */ /* 0x000fe2000001ff00 */
[----:B------:R-:W-:Y:S01]  /*16d0*/  UMOV UR12, UR5 ;  /* 0x00000005000c7c82 */ /* 0x000fe20008000000 */
        /* <DEDUP_REMOVED lines=12> */
[----:B------:R2:W-:Y:S01]  /*17a0*/  STL [R1], RZ ;  /* 0x000000ff01007387 */ /* 0x0005e20000100800 */
[----:B------:R-:W-:-:S02]  /*17b0*/  CS2R R132, SRZ ;  /* 0x0000000000847805 */ /* 0x000fc4000001ff00 */
[----:B------:R-:W-:Y:S02]  /*17c0*/  CS2R R134, SRZ ;  /* 0x0000000000867805 */ /* 0x000fe4000001ff00 */
[----:B------:R-:W-:Y:S02]  /*17d0*/  CS2R R136, SRZ ;  /* 0x0000000000887805 */ /* 0x000fe4000001ff00 */
[----:B------:R-:W-:Y:S02]  /*17e0*/  CS2R R138, SRZ ;  /* 0x00000000008a7805 */ /* 0x000fe4000001ff00 */
[----:B------:R-:W-:Y:S02]  /*17f0*/  CS2R R140, SRZ ;  /* 0x00000000008c7805 */ /* 0x000fe4000001ff00 */
[----:B------:R-:W-:Y:S02]  /*1800*/  CS2R R142, SRZ ;  /* 0x00000000008e7805 */ /* 0x000fe4000001ff00 */
[----:B------:R-:W-:-:S02]  /*1810*/  CS2R R144, SRZ ;  /* 0x0000000000907805 */ /* 0x000fc4000001ff00 */
[----:B------:R-:W-:Y:S02]  /*1820*/  CS2R R146, SRZ ;  /* 0x0000000000927805 */ /* 0x000fe4000001ff00 */
[----:B------:R-:W-:Y:S02]  /*1830*/  CS2R R148, SRZ ;  /* 0x0000000000947805 */ /* 0x000fe4000001ff00 */
[----:B------:R-:W-:Y:S02]  /*1840*/  CS2R R150, SRZ ;  /* 0x0000000000967805 */ /* 0x000fe4000001ff00 */
[----:B------:R-:W-:Y:S02]  /*1850*/  CS2R R24, SRZ ;  /* 0x0000000000187805 */ /* 0x000fe4000001ff00 */
[----:B---34-:R-:W-:Y:S02]  /*1860*/  CS2R R26, SRZ ;  /* 0x00000000001a7805 */ /* 0x018fe4000001ff00 */
        /* <DEDUP_REMOVED lines=29> */
[----:B------:R-:W-:Y:S01]  /*1a40*/  CS2R R86, SRZ ;  /* 0x0000000000567805 */ /* 0x000fe2000001ff00 */
[----:B--2---:R-:W-:Y:S06]  /*1a50*/  @!P0 BRA `(.L_x_13) ;  /* 0x0000001000888947 */ /* 0x004fec0003800000 */
[----:B------:R-:W-:-:S06]  /*1a60*/  UISETP.NE.AND UP0, UPT, UR23, 0x3, UPT ;  /* 0x000000031700788c */ /* 0x000fcc000bf05270 */
[----:B------:R-:W-:-:S13]  /*1a70*/  PLOP3.LUT P1, PT, PT, PT, UP0, 0x80, 0x0 ;  /* 0x000000000000781c */ /* 0x000fda0003f2f008 */
[----:B------:R-:W-:Y:S05]  /*1a80*/  @!P1 BRA `(.L_x_14) ;  /* 0x0000000000049947 */ /* 0x000fea0003800000 */
[----:B------:R-:W-:Y:S01]  /*1a90*/  BPT.TRAP 0x1 ;  /* 0x000000040000795c */ /* 0x000fe20000300000 */
.L_x_14:
[----:B------:R-:W-:Y:S01]  /*1aa0*/  ULEA UR6, UR5, UR10, 0x3 ;  /* 0x0000000a05067291 */ /* 0x000fe2000f8e183f */
[----:B------:R-:W-:-:S05]  /*1ab0*/  IMAD.U32 R0, RZ, RZ, UR4 ;  /* 0x00000004ff007e24 */ /* 0x000fca000f8e00ff */
[----:B------:R-:W-:-:S04]  /*1ac0*/  SHF.L.U32 R0, R0, 0x1f, RZ ;  /* 0x0000001f00007819 */ /* 0x000fc800000006ff */
[----:B------:R0:W1:Y:S01]  /*1ad0*/  SYNCS.PHASECHK.TRANS64.TRYWAIT P0, [UR6], R0 ;  /* 0x00000000ff0075a7 */ /* 0x0000620008000146 */
[----:B------:R-:W-:Y:S05]  /*1ae0*/  @!P1 BRA `(.L_x_15) ;  /* 0x0000000000049947 */ /* 0x000fea0003800000 */
[----:B------:R-:W-:Y:S01]  /*1af0*/  BPT.TRAP 0x1 ;  /* 0x000000040000795c */ /* 0x000fe20000300000 */
.L_x_15:
[----:B-1----:R-:W-:Y:S05]  /*1b00*/  @P0 BRA `(.L_x_16) ;  /* 0x0000000000080947 */ /* 0x002fea0003800000 */
[----:B------:R-:W1:Y:S02]  /*1b10*/  SYNCS.PHASECHK.TRANS64.TRYWAIT P0, [UR6], R0 ;  /* 0x00000000ff0075a7 */ /* 0x000e640008000146 */
[----:B-1----:R-:W-:Y:S05]  /*1b20*/  @!P0 BRA `(.L_x_17) ;  /* 0x000000e400708947 */ /* 0x002fea0003800000 */
.L_x_16:
[----:B------:R-:W-:Y:S01]  /*1b30*/  UIADD3 UR6, UR10, 0xc100, URZ ;  /* 0x0000c1000a067890 */ /* 0x000fe2000fffe03f */
[----:B------:R-:W-:Y:S01]  /*1b40*/  WARPGROUP.ARRIVE ;  /* 0x00000000000079c5 */ /* 0x000fe20000000000 */
[----:B------:R-:W-:Y:S01]  /*1b50*/  ULOP3.LUT UR7, UR11, 0x10000, URZ, 0xfc, !UPT ;  /* 0x000100000b077892 */ /* 0x000fe2000f8efc3f */
[----:B------:R2:W-:Y:S01]  /*1b60*/  STL [R1+0x70], RZ ;  /* 0x000070ff01007387 */ /* 0x0005e20000100800 */
[----:B------:R-:W-:Y:S01]  /*1b70*/  USHF.R.U32.HI UR6, URZ, 0x4, UR6 ;  /* 0x000000043f067899 */ /* 0x000fe20008011606 */
[----:B01----:R-:W-:Y:S01]  /*1b80*/  IMAD.MOV.U32 R0, RZ, RZ, RZ ;  /* 0x000000ffff007224 */ /* 0x003fe200078e00ff */
[----:B------:R-:W-:Y:S01]  /*1b90*/  ULEA UR7, UR5, UR7, 0xa ;  /* 0x0000000705077291 */ /* 0x000fe2000f8e503f */
[----:B------:R2:W-:Y:S01]  /*1ba0*/  STL [R1+0x6c], RZ ;  /* 0x00006cff01007387 */ /* 0x0005e20000100800 */
[----:B------:R-:W-:Y:S01]  /*1bb0*/  ULOP3.LUT UR6, UR6, 0x3fff, URZ, 0xc0, !UPT ;  /* 0x00003fff06067892 */ /* 0x000fe2000f8ec03f */
[----:B------:R-:W-:Y:S01]  /*1bc0*/  CS2R R2, SRZ ;  /* 0x0000000000027805 */ /* 0x000fe2000001ff00 */
[----:B------:R-:W-:Y:S01]  /*1bd0*/  UMOV UR17, 0x80000020 ;  /* 0x8000002000117882 */ /* 0x000fe20000000000 */
[----:B------:R-:W-:Y:S01]  /*1be0*/  UMOV UR19, 0x80000020 ;  /* 0x8000002000137882 */ /* 0x000fe20000000000 */
[----:B------:R-:W-:Y:S01]  /*1bf0*/  ULOP3.LUT UR6, UR6, 0x10000, URZ, 0xfc, !UPT ;  /* 0x0001000006067892 */ /* 0x000fe2000f8efc3f */
[----:B------:R2:W-:Y:S01]  /*1c00*/  STL [R1+0x68], RZ ;  /* 0x000068ff01007387 */ /* 0x0005e20000100800 */
[----:B------:R-:W-:Y:S01]  /*1c10*/  UMOV UR16, UR7 ;  /* 0x0000000700107c82 */ /* 0x000fe20008000000 */
[----:B------:R-:W-:Y:S01]  /*1c20*/  CS2R R4, SRZ ;  /* 0x0000000000047805 */ /* 0x000fe2000001ff00 */
[----:B------:R-:W-:Y:S01]  /*1c30*/  ULEA UR8, UR5, UR6, 0x9 ;  /* 0x0000000605087291 */ /* 0x000fe2000f8e483f */
[----:B------:R2:W-:Y:S01]  /*1c40*/  STL [R1+0x64], RZ ;  /* 0x000064ff01007387 */ /* 0x0005e20000100800 */
[----:B------:R-:W-:Y:S01]  /*1c50*/  CS2R R6, SRZ ;  /* 0x0000000000067805 */ /* 0x000fe2000001ff00 */
[----:B------:R-:W-:Y:S01]  /*1c60*/  UMOV UR6, 0x2 ;  /* 0x0000000200067882 */ /* 0x000fe20000000000 */
[----:B------:R-:W-:Y:S01]  /*1c70*/  CS2R R8, SRZ ;  /* 0x0000000000087805 */ /* 0x000fe2000001ff00 */
[----:B------:R2:W-:Y:S01]  /*1c80*/  STL [R1+0x60], RZ ;  /* 0x000060ff01007387 */ /* 0x0005e20000100800 */
[----:B------:R-:W-:Y:S01]  /*1c90*/  CS2R R10, SRZ ;  /* 0x00000000000a7805 */ /* 0x000fe2000001ff00 */
[----:B------:R-:W-:Y:S01]  /*1ca0*/  UMOV UR18, UR8 ;  /* 0x0000000800127c82 */ /* 0x000fe20008000000 */
[----:B------:R-:W-:Y:S01]  /*1cb0*/  CS2R R12, SRZ ;  /* 0x00000000000c7805 */ /* 0x000fe2000001ff00 */
[----:B------:R-:W-:Y:S01]  /*1cc0*/  QGMMA.64x128x32.F32.E4M3.E4M3 R88, gdesc[UR16], RZ, !UPT ;  /* 0x01e00000105879f3 */ /* 0x000fe2000c7008ff */
[----:B------:R-:W-:Y:S01]  /*1cd0*/  UIADD3 UR16, UR7, 0x200, URZ ;  /* 0x0000020007107890 */ /* 0x000fe2000fffe03f */
[----:B------:R2:W-:Y:S01]  /*1ce0*/  STL [R1+0x5c], RZ ;  /* 0x00005cff01007387 */ /* 0x0005e20000100800 */
[----:B------:R-:W-:Y:S01]  /*1cf0*/  UMOV UR17, 0x80000020 ;  /* 0x8000002000117882 */ /* 0x000fe20000000000 */
[----:B------:R-:W-:-:S02]  /*1d00*/  CS2R R14, SRZ ;  /* 0x00000000000e7805 */ /* 0x000fc4000001ff00 */
[----:B------:R-:W-:Y:S01]  /*1d10*/  CS2R R16, SRZ ;  /* 0x0000000000107805 */ /* 0x000fe2000001ff00 */
[----:B------:R2:W-:Y:S01]  /*1d20*/  STL [R1+0x58], RZ ;  /* 0x000058ff01007387 */ /* 0x0005e20000100800 */
[----:B------:R-:W-:Y:S02]  /*1d30*/  CS2R R18, SRZ ;  /* 0x0000000000127805 */ /* 0x000fe4000001ff00 */
[----:B------:R-:W-:Y:S02]  /*1d40*/  CS2R R20, SRZ ;  /* 0x0000000000147805 */ /* 0x000fe4000001ff00 */
[----:B------:R-:W-:Y:S01]  /*1d50*/  CS2R R22, SRZ ;  /* 0x0000000000167805 */ /* 0x000fe2000001ff00 */
[----:B------:R2:W-:Y:S01]  /*1d60*/  STL [R1+0x54], RZ ;  /* 0x000054ff01007387 */ /* 0x0005e20000100800 */
[----:B------:R-:W-:Y:S01]  /*1d70*/  CS2R R152, SRZ ;  /* 0x0000000000987805 */ /* 0x000fe2000001ff00 */
[----:B------:R-:W-:Y:S01]  /*1d80*/  QGMMA.64x128x32.F32.E4M3.E4M3 R24, gdesc[UR16], RZ, !UPT ;  /* 0x01e00000101879f3 */ /* 0x000fe2000c7008ff */
[----:B------:R-:W-:Y:S01]  /*1d90*/  UIADD3 UR16, UR7, 0x2, URZ ;  /* 0x0000000207107890 */ /* 0x000fe2000fffe03f */
[----:B------:R2:W-:Y:S01]  /*1da0*/  STL [R1+0x50], RZ ;  /* 0x000050ff01007387 */ /* 0x0005e20000100800 */
[----:B------:R-:W-:Y:S01]  /*1db0*/  UIADD3 UR18, UR8, 0x2, URZ ;  /* 0x0000000208127890 */ /* 0x000fe2000fffe03f */
[----:B------:R-:W-:Y:S01]  /*1dc0*/  CS2R R154, SRZ ;  /* 0x00000000009a7805 */ /* 0x000fe2000001ff00 */
[----:B------:R-:W-:Y:S01]  /*1dd0*/  UMOV UR17, 0x80000020 ;  /* 0x8000002000117882 */ /* 0x000fe20000000000 */
        /* <DEDUP_REMOVED lines=9> */
[----:B------:R-:W-:Y:S02]  /*1e70*/  CS2R R166, SRZ ;  /* 0x0000000000a67805 */ /* 0x000fe4000001ff00 */
        /* <DEDUP_REMOVED lines=39> */
[----:B------:R-:W-:-:S03]  /*20f0*/  CS2R R226, SRZ ;  /* 0x0000000000e27805 */ /* 0x000fc6000001ff00 */
[----:B------:R2:W-:Y:S04]  /*2100*/  STL [R1+0x18], RZ ;  /* 0x000018ff01007387 */ /* 0x0005e80000100800 */
[----:B------:R2:W-:Y:S04]  /*2110*/  STL [R1+0x14], RZ ;  /* 0x000014ff01007387 */ /* 0x0005e80000100800 */
[----:B------:R2:W-:Y:S04]  /*2120*/  STL [R1+0x10], RZ ;  /* 0x000010ff01007387 */ /* 0x0005e80000100800 */
[----:B------:R2:W-:Y:S04]  /*2130*/  STL [R1+0xc], RZ ;  /* 0x00000cff01007387 */ /* 0x0005e80000100800 */
[----:B------:R2:W-:Y:S04]  /*2140*/  STL [R1+0x8], RZ ;  /* 0x000008ff01007387 */ /* 0x0005e80000100800 */
[----:B------:R2:W-:Y:S04]  /*2150*/  STL [R1+0x4], RZ ;  /* 0x000004ff01007387 */ /* 0x0005e80000100800 */
[----:B------:R2:W-:Y:S01]  /*2160*/  STL [R1], RZ ;  /* 0x000000ff01007387 */ /* 0x0005e20000100800 */
[----:B------:R-:W-:Y:S01]  /*2170*/  QGMMA.64x128x32.F32.E4M3.E4M3 R88, gdesc[UR16], R88 ;  /* 0x01e00000105879f3 */ /* 0x000fe20008700858 */
[----:B------:R-:W-:Y:S01]  /*2180*/  UIADD3 UR16, UR7, 0x202, URZ ;  /* 0x0000020207107890 */ /* 0x000fe2000fffe03f */
[----:B------:R-:W-:-:S02]  /*2190*/  UMOV UR17, 0x80000020 ;  /* 0x8000002000117882 */ /* 0x000fc40000000000 */
[----:B------:R-:W-:Y:S02]  /*21a0*/  ULDC UR7, c[0x0][0x50c] ;  /* 0x0001430000077ab9 */ /* 0x000fe40000000800 */
[----:B------:R-:W-:-:S04]  /*21b0*/  UISETP.NE.AND UP0, UPT, UR7, 0x2, UPT ;  /* 0x000000020700788c */ /* 0x000fc8000bf05270 */
[----:B------:R-:W-:Y:S02]  /*21c0*/  USEL UR7, URZ, 0x1, UP0 ;  /* 0x000000013f077887 */ /* 0x000fe40008000000 */
[----:B------:R-:W-:Y:S04]  /*21d0*/  QGMMA.64x128x32.F32.E4M3.E4M3 R24, gdesc[UR16], R24, gsb0 ;  /* 0x01e00000101879f3 */ /* 0x000fe80008000818 */
[----:B------:R-:W-:-:S13]  /*21e0*/  ISETP.NE.AND P0, PT, RZ, UR7, PT ;  /* 0x00000007ff007c0c */ /* 0x000fda000bf05270 */
[----:B--2---:R-:W-:Y:S05]  /*21f0*/  @!P0 BRA `(.L_x_18) ;  /* 0x0000000800848947 */ /* 0x004fea0003800000 */
[----:B------:R-:W-:Y:S02]  /*2200*/  WARPGROUP.DEPBAR.LE gsb0, 0x0 ;  /* 0x00008000000079c5 */ /* 0x000fe40000010000 */
[----:B------:R-:W-:-:S01]  /*2210*/  FADD R227, RZ, R88 ;  /* 0x00000058ffe37221 */ /* 0x000fc20000000000 */
[----:B------:R-:W-:Y:S01]  /*2220*/  FADD R226, RZ, R89 ;  /* 0x00000059ffe27221 */ /* 0x000fe20000000000 */
[----:B------:R-:W-:-:S01]  /*2230*/  FADD R225, RZ, R90 ;  /* 0x0000005affe17221 */ /* 0x000fc20000000000 */
[----:B------:R-:W-:Y:S01]  /*2240*/  FADD R224, RZ, R91 ;  /* 0x0000005bffe07221 */ /* 0x000fe20000000000 */
[----:B------:R-:W-:-:S01]  /*2250*/  FADD R223, RZ, R92 ;  /* 0x0000005cffdf7221 */ /* 0x000fc20000000000 */
[----:B------:R0:W-:Y:S01]  /*2260*/  STL [R1+0x84], R227 ;  /* 0x000084e301007387 */ /* 0x0001e20000100800 */
[----:B------:R-:W-:-:S01]  /*2270*/  FADD R222, RZ, R93 ;  /* 0x0000005dffde7221 */ /* 0x000fc20000000000 */
[----:B------:R-:W-:Y:S01]  /*2280*/  FADD R221, RZ, R94 ;  /* 0x0000005effdd7221 */ /* 0x000fe20000000000 */
[----:B------:R-:W-:-:S01]  /*2290*/  FADD R220, RZ, R95 ;  /* 0x0000005fffdc7221 */ /* 0x000fc20000000000 */
[----:B------:R-:W-:Y:S01]  /*22a0*/  FADD R219, RZ, R96 ;  /* 0x00000060ffdb7221 */ /* 0x000fe20000000000 */
[----:B------:R-:W-:-:S01]  /*22b0*/  FADD R218, RZ, R97 ;  /* 0x00000061ffda7221 */ /* 0x000fc20000000000 */
[----:B------:R-:W-:Y:S01]  /*22c0*/  FADD R217, RZ, R98 ;  /* 0x00000062ffd97221 */ /* 0x000fe20000000000 */
[----:B------:R-:W-:-:S01]  /*22d0*/  FADD R216, RZ, R99 ;  /* 0x00000063ffd87221 */ /* 0x000fc20000000000 */
[----:B------:R-:W-:Y:S01]  /*22e0*/  FADD R215, RZ, R100 ;  /* 0x00000064ffd77221 */ /* 0x000fe20000000000 */
[----:B------:R-:W-:-:S01]  /*22f0*/  FADD R214, RZ, R101 ;  /* 0x00000065ffd67221 */ /* 0x000fc20000000000 */
[----:B0-----:R-:W-:Y:S01]  /*2300*/  FADD R227, RZ, R59 ;  /* 0x0000003bffe37221 */ /* 0x001fe20000000000 */
[----:B------:R-:W-:-:S01]  /*2310*/  FADD R213, RZ, R102 ;  /* 0x00000066ffd57221 */ /* 0x000fc20000000000 */
[----:B------:R-:W-:Y:S01]  /*2320*/  FADD R212, RZ, R103 ;  /* 0x00000067ffd47221 */ /* 0x000fe20000000000 */
[----:B------:R-:W-:-:S01]  /*2330*/  FADD R211, RZ, R104 ;  /* 0x00000068ffd37221 */ /* 0x000fc20000000000 */
[----:B------:R-:W-:Y:S01]  /*2340*/  FADD R210, RZ, R105 ;  /* 0x00000069ffd27221 */ /* 0x000fe20000000000 */
[----:B------:R0:W-:Y:S01]  /*2350*/  STL [R1], R227 ;  /* 0x000000e301007387 */ /* 0x0001e20000100800 */
        /* <DEDUP_REMOVED lines=93> */
[----:B0-----:R-:W-:-:S05]  /*2930*/  FADD R227, RZ, R66 ;  /* 0x00000042ffe37221 */ /* 0x001fca0000000000 */
[----:B------:R0:W-:Y:S02]  /*2940*/  STL [R1+0x1c], R227 ;  /* 0x00001ce301007387 */ /* 0x0001e40000100800 */
        /* <DEDUP_REMOVED lines=41> */
[----:B------:R0:W-:Y:S04]  /*2be0*/  STL [R1+0x70], R227 ;  /* 0x000070e301007387 */ /* 0x0001e80000100800 */
[----:B0-----:R0:W5:Y:S01]  /*2bf0*/  LDL.LU R227, [R1+0x84] ;  /* 0x0000840001e37983 */ /* 0x0011620000300800 */
[----:B------:R-:W-:-:S05]  /*2c00*/  UMOV UR6, URZ ;  /* 0x0000003f00067c82 */ /* 0x000fca0008000000 */
.L_x_18:
[----:B------:R-:W-:-:S04]  /*2c10*/  UIADD3 UR12, UR5, 0x1, URZ ;  /* 0x00000001050c7890 */ /* 0x000fc8000fffe03f */
[----:B------:R-:W-:-:S04]  /*2c20*/  UISETP.NE.AND UP0, UPT, UR12, 0x3, UPT ;  /* 0x000000030c00788c */ /* 0x000fc8000bf05270 */
[----:B------:R-:W-:Y:S02]  /*2c30*/  USEL UR8, URZ, 0x1, UP0 ;  /* 0x000000013f087887 */ /* 0x000fe40008000000 */
[----:B------:R-:W-:Y:S02]  /*2c40*/  USEL UR12, UR12, URZ, UP0 ;  /* 0x0000003f0c0c7287 */ /* 0x000fe40008000000 */
[----:B------:R-:W-:-:S06]  /*2c50*/  ULOP3.LUT UR8, UR4, UR8, URZ, 0x3c, !UPT ;  /* 0x0000000804087292 */ /* 0x000fcc000f8e3c3f */
[----:B------:R-:W-:Y:S01]  /*2c60*/  IMAD.U32 R228, RZ, RZ, UR8 ;  /* 0x00000008ffe47e24 */ /* 0x000fe2000f8e00ff */
[----:B------:R-:W-:-:S06]  /*2c70*/  UMOV UR8, 0x1 ;  /* 0x0000000100087882 */ /* 0x000fcc0000000000 */
.L_x_13:
[----:B------:R-:W-:-:S04]  /*2c80*/  UISETP.LT.AND UP0, UPT, UR9, 0x1, UPT ;  /* 0x000000010900788c */ /* 0x000fc8000bf01270 */
[----:B------:R-:W-:-:S04]  /*2c90*/  USEL UR16, UR9, 0x1, UP0 ;  /* 0x0000000109107887 */ /* 0x000fc80008000000 */
[----:B------:R-:W-:-:S04]  /*2ca0*/  UIADD3 UR16, UR9, -UR16, URZ ;  /* 0x8000001009107290 */ /* 0x000fc8000fffe03f */
[----:B------:R-:W-:-:S06]  /*2cb0*/  UISETP.GE.AND UP0, UPT, UR16, 0x1, UPT ;  /* 0x000000011000788c */ /* 0x000fcc000bf06270 */
[----:B------:R-:W-:-:S13]  /*2cc0*/  PLOP3.LUT P0, PT, PT, PT, UP0, 0x80, 0x0 ;  /* 0x000000000000781c */ /* 0x000fda0003f0f008 */
[----:B------:R-:W-:Y:S05]  /*2cd0*/  @!P0 BRA `(.L_x_19) ;  /* 0x0000001000a08947 */ /* 0x000fea0003800000 */
[----:B------:R-:W-:Y:S01]  /*2ce0*/  UMOV UR24, UR16 ;  /* 0x0000001000187c82 */ /* 0x000fe20008000000 */
[----:B------:R-:W-:Y:S01]  /*2cf0*/  UMOV UR25, UR5 ;  /* 0x0000000500197c82 */ /* 0x000fe20008000000 */
[----:B------:R-:W-:-:S05]  /*2d00*/  ULDC UR26, c[0x0][0x50c] ;  /* 0x00014300001a7ab9 */ /* 0x000fca0000000800 */
.L_x_27:
[----:B------:R-:W-:-:S06]  /*2d10*/  UISETP.NE.AND UP0, UPT, UR23, 0x3, UPT ;  /* 0x000000031700788c */ /* 0x000fcc000bf05270 */
[----:B------:R-:W-:-:S13]  /*2d20*/  PLOP3.LUT P1, PT, PT, PT, UP0, 0x80, 0x0 ;  /* 0x000000000000781c */ /* 0x000fda0003f2f008 */
[----:B-1---5:R-:W-:Y:S05]  /*2d30*/  @!P1 BRA `(.L_x_20) ;  /* 0x0000000000049947 */ /* 0x022fea0003800000 */
[----:B------:R-:W-:Y:S01]  /*2d40*/  BPT.TRAP 0x1 ;  /* 0x000000040000795c */ /* 0x000fe20000300000 */
.L_x_20:
[----:B------:R-:W1:Y:S01]  /*2d50*/  S2UR UR16, SR_CgaCtaId ;  /* 0x00000000001079c3 */ /* 0x000e620000008800 */
[----:B------:R-:W-:Y:S01]  /*2d60*/  UMOV UR10, 0x400 ;  /* 0x00000400000a7882 */ /* 0x000fe20000000000 */
[----:B------:R-:W-:Y:S01]  /*2d70*/  SHF.L.U32 R229, R228, 0x1f, RZ ;  /* 0x0000001fe4e57819 */ /* 0x000fe200000006ff */
[----:B-1----:R-:W-:-:S04]  /*2d80*/  ULEA UR10, UR16, UR10, 0x18 ;  /* 0x0000000a100a7291 */ /* 0x002fc8000f8ec03f */
[----:B------:R-:W-:-:S09]  /*2d90*/  ULEA UR16, UR12, UR10, 0x3 ;  /* 0x0000000a0c107291 */ /* 0x000fd2000f8e183f */
[----:B------:R1:W2:Y:S01]  /*2da0*/  SYNCS.PHASECHK.TRANS64.TRYWAIT P0, [UR16], R229 ;  /* 0x000000e5ff0075a7 */ /* 0x0002a20008000150 */
[----:B------:R-:W-:Y:S05]  /*2db0*/  @!P1 BRA `(.L_x_21) ;  /* 0x0000000000049947 */ /* 0x000fea0003800000 */
[----:B------:R-:W-:Y:S01]  /*2dc0*/  BPT.TRAP 0x1 ;  /* 0x000000040000795c */ /* 0x000fe20000300000 */
.L_x_21:
[----:B--2---:R-:W-:Y:S05]  /*2dd0*/  @P0 BRA `(.L_x_22) ;  /* 0x0000000000080947 */ /* 0x004fea0003800000 */
[----:B------:R-:W2:Y:S02]  /*2de0*/  SYNCS.PHASECHK.TRANS64.TRYWAIT P0, [UR16], R229 ;  /* 0x000000e5ff0075a7 */ /* 0x000ea40008000150 */
[----:B--2---:R-:W-:Y:S05]  /*2df0*/  @!P0 BRA `(.L_x_23) ;  /* 0x000000d000d48947 */ /* 0x004fea0003800000 */
.L_x_22:
[----:B------:R-:W-:Y:S01]  /*2e00*/  UIADD3 UR16, UR10, 0xc100, URZ ;  /* 0x0000c1000a107890 */ /* 0x000fe2000fffe03f */
[----:B------:R-:W-:Y:S01]  /*2e10*/  WARPGROUP.ARRIVE ;  /* 0x00000000000079c5 */ /* 0x000fe20000000000 */
[----:B------:R-:W-:Y:S02]  /*2e20*/  UISETP.NE.AND UP0, UPT, UR7, URZ, UPT ;  /* 0x0000003f0700728c */ /* 0x000fe4000bf05270 */
[----:B------:R-:W-:Y:S02]  /*2e30*/  USHF.R.U32.HI UR16, URZ, 0x4, UR16 ;  /* 0x000000043f107899 */ /* 0x000fe40008011610 */
[----:B------:R-:W-:Y:S02]  /*2e40*/  USEL UR8, UR8, URZ, !UP0 ;  /* 0x0000003f08087287 */ /* 0x000fe4000c000000 */
[----:B------:R-:W-:Y:S02]  /*2e50*/  ULOP3.LUT UR16, UR16, 0x3fff, URZ, 0xc0, !UPT ;  /* 0x00003fff10107892 */ /* 0x000fe4000f8ec03f */
[----:B------:R-:W-:-:S02]  /*2e60*/  UISETP.NE.U32.AND UP0, UPT, UR8, URZ, UPT ;  /* 0x0000003f0800728c */ /* 0x000fc4000bf05070 */
[----:B------:R-:W-:Y:S02]  /*2e70*/  ULOP3.LUT UR7, UR11, 0x10000, URZ, 0xfc, !UPT ;  /* 0x000100000b077892 */ /* 0x000fe4000f8efc3f */
[----:B------:R-:W-:Y:S02]  /*2e80*/  ULOP3.LUT UR8, UR16, 0x10000, URZ, 0xfc, !UPT ;  /* 0x0001000010087892 */ /* 0x000fe4000f8efc3f */
[----:B------:R-:W-:Y:S02]  /*2e90*/  ULEA UR7, UR12, UR7, 0xa ;  /* 0x000000070c077291 */ /* 0x000fe4000f8e503f */
[----:B------:R-:W-:Y:S01]  /*2ea0*/  ULEA UR8, UR12, UR8, 0x9 ;  /* 0x000000080c087291 */ /* 0x000fe2000f8e483f */
[----:B------:R-:W-:Y:S01]  /*2eb0*/  UMOV UR17, 0x80000020 ;  /* 0x8000002000117882 */ /* 0x000fe20000000000 */
[----:B------:R-:W-:Y:S01]  /*2ec0*/  UMOV UR19, 0x80000020 ;  /* 0x8000002000137882 */ /* 0x000fe20000000000 */
[----:B------:R-:W-:Y:S02]  /*2ed0*/  UIADD3 UR6, UR6, 0x2, URZ ;  /* 0x0000000206067890 */ /* 0x000fe4000fffe03f */
[----:B------:R-:W-:-:S02]  /*2ee0*/  UMOV UR16, UR7 ;  /* 0x0000000700107c82 */ /* 0x000fc40008000000 */
[----:B------:R-:W-:Y:S02]  /*2ef0*/  UMOV UR18, UR8 ;  /* 0x0000000800127c82 */ /* 0x000fe40008000000 */
[----:B------:R-:W-:Y:S01]  /*2f00*/  QGMMA.64x128x32.F32.E4M3.E4M3 R88, gdesc[UR16], R88, UP0 ;  /* 0x01e00000105879f3 */ /* 0x000fe2000bf00858 */
[----:B------:R-:W-:Y:S01]  /*2f10*/  UIADD3 UR16, UR7, 0x200, URZ ;  /* 0x0000020007107890 */ /* 0x000fe2000fffe03f */
[----:B------:R-:W-:-:S10]  /*2f20*/  UMOV UR17, 0x80000020 ;  /* 0x8000002000117882 */ /* 0x000fd40000000000 */
[----:B------:R-:W-:Y:S01]  /*2f30*/  QGMMA.64x128x32.F32.E4M3.E4M3 R24, gdesc[UR16], R24, UP0 ;  /* 0x01e00000101879f3 */ /* 0x000fe2000bf00818 */
[----:B------:R-:W-:Y:S02]  /*2f40*/  UIADD3 UR16, UR7, 0x2, URZ ;  /* 0x0000000207107890 */ /* 0x000fe4000fffe03f */
[----:B------:R-:W-:Y:S01]  /*2f50*/  UIADD3 UR18, UR8, 0x2, URZ ;  /* 0x0000000208127890 */ /* 0x000fe2000fffe03f */
[----:B------:R-:W-:Y:S01]  /*2f60*/  UMOV UR17, 0x80000020 ;  /* 0x8000002000117882 */ /* 0x000fe20000000000 */
[----:B------:R-:W-:Y:S01]  /*2f70*/  UMOV UR19, 0x80000020 ;  /* 0x8000002000137882 */ /* 0x000fe20000000000 */
[----:B------:R-:W-:-:S06]  /*2f80*/  UISETP.NE.AND UP0, UPT, UR6, UR26, UPT ;  /* 0x0000001a0600728c */ /* 0x000fcc000bf05270 */
[----:B------:R-:W-:Y:S01]  /*2f90*/  QGMMA.64x128x32.F32.E4M3.E4M3 R88, gdesc[UR16], R88 ;  /* 0x01e00000105879f3 */ /* 0x000fe20008700858 */
[----:B------:R-:W-:Y:S01]  /*2fa0*/  UIADD3 UR16, UR7, 0x202, URZ ;  /* 0x0000020207107890 */ /* 0x000fe2000fffe03f */
[----:B------:R-:W-:Y:S01]  /*2fb0*/  UMOV UR17, 0x80000020 ;  /* 0x8000002000117882 */ /* 0x000fe20000000000 */
[----:B------:R-:W-:-:S06]  /*2fc0*/  USEL UR7, URZ, 0x1, UP0 ;  /* 0x000000013f077887 */ /* 0x000fcc0008000000 */
[----:B------:R-:W-:-:S03]  /*2fd0*/  ISETP.NE.AND P0, PT, RZ, UR7, PT ;  /* 0x00000007ff007c0c */ /* 0x000fc6000bf05270 */
[----:B------:R-:W-:Y:S03]  /*2fe0*/  QGMMA.64x128x32.F32.E4M3.E4M3 R24, gdesc[UR16], R24, gsb0 ;  /* 0x01e00000101879f3 */ /* 0x000fe60008000818 */
[----:B------:R-:W-:-:S07]  /*2ff0*/  WARPGROUP.DEPBAR.LE gsb0, 0x1 ;  /* 0x00008000000079c5 */ /* 0x000fce0000010100 */
[----:B------:R-:W-:Y:S05]  /*3000*/  @!P0 BRA `(.L_x_24) ;  /* 0x0000000c00788947 */ /* 0x000fea0003800000 */
[----:B------:R-:W-:Y:S02]  /*3010*/  WARPGROUP.DEPBAR.LE gsb0, 0x0 ;  /* 0x00008000000079c5 */ /* 0x000fe40000010000 */
[----:B-----5:R-:W-:-:S01]  /*3020*/  FADD R227, R88, R227 ;  /* 0x000000e358e37221 */ /* 0x020fc20000000000 */
[----:B------:R-:W-:Y:S01]  /*3030*/  FADD R226, R89, R226 ;  /* 0x000000e259e27221 */ /* 0x000fe20000000000 */
[----:B------:R-:W-:-:S01]  /*3040*/  FADD R225, R90, R225 ;  /* 0x000000e15ae17221 */ /* 0x000fc20000000000 */
[----:B------:R-:W-:Y:S02]  /*3050*/  FADD R224, R91, R224 ;  /* 0x000000e05be07221 */ /* 0x000fe40000000000 */
[----:B------:R2:W-:Y:S01]  /*3060*/  STL [R1+0x84], R227 ;  /* 0x000084e301007387 */ /* 0x0005e20000100800 */
[----:B------:R-:W-:-:S01]  /*3070*/  FADD R223, R92, R223 ;  /* 0x000000df5cdf7221 */ /* 0x000fc20000000000 */
[----:B------:R-:W-:Y:S01]  /*3080*/  FADD R222, R93, R222 ;  /* 0x000000de5dde7221 */ /* 0x000fe20000000000 */
[----:B------:R-:W-:-:S01]  /*3090*/  FADD R221, R94, R221 ;  /* 0x000000dd5edd7221 */ /* 0x000fc20000000000 */
[----:B--2---:R-:W2:Y:S04]  /*30a0*/  LDL.LU R227, [R1+0x2c] ;  /* 0x00002c0001e37983 */ /* 0x004ea80000300800 */
[----:B------:R3:W-:Y:S01]  /*30b0*/  STL [R1+0x88], R226 ;  /* 0x000088e201007387 */ /* 0x0007e20000100800 */
[----:B------:R-:W-:-:S01]  /*30c0*/  FADD R220, R95, R220 ;  /* 0x000000dc5fdc7221 */ /* 0x000fc20000000000 */
[----:B------:R-:W-:-:S02]  /*30d0*/  FADD R219, R96, R219 ;  /* 0x000000db60db7221 */ /* 0x000fc40000000000 */
[----:B---3--:R-:W3:Y:S04]  /*30e0*/  LDL.LU R226, [R1+0x28] ;  /* 0x0000280001e27983 */ /* 0x008ee80000300800 */
[----:B------:R4:W-:Y:S01]  /*30f0*/  STL [R1+0x8c], R225 ;  /* 0x00008ce101007387 */ /* 0x0009e20000100800 */
[----:B------:R-:W-:-:S03]  /*3100*/  FADD R218, R97, R218 ;  /* 0x000000da61da7221 */ /* 0x000fc60000000000 */
[----:B----4-:R-:W4:Y:S04]  /*3110*/  LDL.LU R225, [R1+0x24] ;  /* 0x0000240001e17983 */ /* 0x010f280000300800 */
[----:B------:R0:W-:Y:S01]  /*3120*/  STL [R1+0x90], R224 ;  /* 0x000090e001007387 */ /* 0x0001e20000100800 */
[----:B------:R-:W-:-:S03]  /*3130*/  FADD R217, R98, R217 ;  /* 0x000000d962d97221 */ /* 0x000fc60000000000 */
[----:B0-----:R-:W4:Y:S04]  /*3140*/  LDL.LU R224, [R1+0x20] ;  /* 0x0000200001e07983 */ /* 0x001f280000300800 */
[----:B------:R0:W-:Y:S01]  /*3150*/  STL [R1+0x94], R223 ;  /* 0x000094df01007387 */ /* 0x0001e20000100800 */
[----:B------:R-:W-:-:S03]  /*3160*/  FADD R216, R99, R216 ;  /* 0x000000d863d87221 */ /* 0x000fc60000000000 */
[----:B0-----:R-:W4:Y:S04]  /*3170*/  LDL.LU R223, [R1+0x1c] ;  /* 0x00001c0001df7983 */ /* 0x001f280000300800 */
[----:B------:R0:W-:Y:S04]  /*3180*/  STL [R1+0x98], R222 ;  /* 0x000098de01007387 */ /* 0x0001e80000100800 */
        /* <DEDUP_REMOVED lines=12> */
[----:B0-----:R-:W4:Y:S01]  /*3250*/  LDL.LU R216, [R1] ;  /* 0x0000000001d87983 */ /* 0x001f220000300800 */
[----:B------:R-:W-:-:S01]  /*3260*/  FADD R215, R100, R215 ;  /* 0x000000d764d77221 */ /* 0x000fc20000000000 */
[----:B------:R-:W-:Y:S01]  /*3270*/  FADD R214, R101, R214 ;  /* 0x000000d665d67221 */ /* 0x000fe20000000000 */
[----:B------:R-:W-:-:S01]  /*3280*/  FADD R213, R102, R213 ;  /* 0x000000d566d57221 */ /* 0x000fc20000000000 */
[----:B------:R-:W-:Y:S01]  /*3290*/  FADD R212, R103, R212 ;  /* 0x000000d467d47221 */ /* 0x000fe20000000000 */
[----:B------:R-:W-:-:S01]  /*32a0*/  FADD R211, R104, R211 ;  /* 0x000000d368d37221 */ /* 0x000fc20000000000 */
[----:B------:R-:W-:Y:S01]  /*32b0*/  STL [R1+0xb4], R215 ;  /* 0x0000b4d701007387 */ /* 0x000fe20000100800 */
        /* <DEDUP_REMOVED lines=15> */
[----:B------:R0:W-:Y:S01]  /*33b0*/  STL [R1+0xc4], R211 ;  /* 0x0000c4d301007387 */ /* 0x0001e20000100800 */
[----:B------:R-:W-:-:S01]  /*33c0*/  FADD R198, R117, R198 ;  /* 0x000000c675c67221 */ /* 0x000fc20000000000 */
[----:B------:R-:W-:Y:S01]  /*33d0*/  FADD R197, R118, R197 ;  /* 0x000000c576c57221 */ /* 0x000fe20000000000 */
        /* <DEDUP_REMOVED lines=68> */
[----:B--2---:R-:W-:-:S01]  /*3820*/  FADD R227, R70, R227 ;  /* 0x000000e346e37221 */ /* 0x004fc20000000000 */
[----:B---3--:R-:W-:Y:S01]  /*3830*/  FADD R226, R69, R226 ;  /* 0x000000e245e27221 */ /* 0x008fe20000000000 */
[----:B----4-:R-:W-:-:S01]  /*3840*/  FADD R225, R68, R225 ;  /* 0x000000e144e17221 */ /* 0x010fc20000000000 */
        /* <DEDUP_REMOVED lines=8> */
[----:B------:R-:W-:-:S05]  /*38d0*/  FADD R216, R59, R216 ;  /* 0x000000d83bd87221 */ /* 0x000fca0000000000 */
[----:B------:R2:W-:Y:S04]  /*38e0*/  STL [R1], R216 ;  /* 0x000000d801007387 */ /* 0x0005e80000100800 */
[----:B------:R3:W-:Y:S04]  /*38f0*/  STL [R1+0x4], R217 ;  /* 0x000004d901007387 */ /* 0x0007e80000100800 */
[----:B------:R4:W-:Y:S04]  /*3900*/  STL [R1+0x8], R218 ;  /* 0x000008da01007387 */ /* 0x0009e80000100800 */
[----:B------:R1:W-:Y:S04]  /*3910*/  STL [R1+0xc], R219 ;  /* 0x00000cdb01007387 */ /* 0x0003e80000100800 */
[----:B------:R1:W-:Y:S04]  /*3920*/  STL [R1+0x10], R220 ;  /* 0x000010dc01007387 */ /* 0x0003e80000100800 */
[----:B------:R1:W-:Y:S04]  /*3930*/  STL [R1+0x14], R221 ;  /* 0x000014dd01007387 */ /* 0x0003e80000100800 */
[----:B------:R1:W-:Y:S04]  /*3940*/  STL [R1+0x18], R222 ;  /* 0x000018de01007387 */ /* 0x0003e80000100800 */
[----:B------:R1:W-:Y:S04]  /*3950*/  STL [R1+0x1c], R223 ;  /* 0x00001cdf01007387 */ /* 0x0003e80000100800 */
[----:B------:R1:W-:Y:S04]  /*3960*/  STL [R1+0x20], R224 ;  /* 0x000020e001007387 */ /* 0x0003e80000100800 */
[----:B0-----:R-:W4:Y:S04]  /*3970*/  LDL.LU R211, [R1+0x30] ;  /* 0x0000300001d37983 */ /* 0x001f280000300800 */
[----:B------:R0:W-:Y:S04]  /*3980*/  STL [R1+0x24], R225 ;  /* 0x000024e101007387 */ /* 0x0001e80000100800 */
[----:B------:R-:W4:Y:S04]  /*3990*/  LDL.LU R212, [R1+0x34] ;  /* 0x0000340001d47983 */ /* 0x000f280000300800 */
[----:B------:R0:W-:Y:S04]  /*39a0*/  STL [R1+0x28], R226 ;  /* 0x000028e201007387 */ /* 0x0001e80000100800 */
[----:B------:R-:W4:Y:S04]  /*39b0*/  LDL.LU R213, [R1+0x38] ;  /* 0x0000380001d57983 */ /* 0x000f280000300800 */
[----:B------:R0:W-:Y:S04]  /*39c0*/  STL [R1+0x2c], R227 ;  /* 0x00002ce301007387 */ /* 0x0001e80000100800 */
[----:B------:R-:W4:Y:S04]  /*39d0*/  LDL.LU R214, [R1+0x3c] ;  /* 0x00003c0001d67983 */ /* 0x000f280000300800 */
[----:B------:R-:W4:Y:S04]  /*39e0*/  LDL.LU R215, [R1+0x40] ;  /* 0x0000400001d77983 */ /* 0x000f280000300800 */
[----:B--2---:R-:W2:Y:S04]  /*39f0*/  LDL.LU R216, [R1+0x44] ;  /* 0x0000440001d87983 */ /* 0x004ea80000300800 */
[----:B---3--:R-:W3:Y:S04]  /*3a00*/  LDL.LU R217, [R1+0x48] ;  /* 0x0000480001d97983 */ /* 0x008ee80000300800 */
[----:B----4-:R-:W4:Y:S04]  /*3a10*/  LDL.LU R218, [R1+0x4c] ;  /* 0x00004c0001da7983 */ /* 0x010f280000300800 */
[----:B-1----:R-:W4:Y:S04]  /*3a20*/  LDL.LU R219, [R1+0x50] ;  /* 0x0000500001db7983 */ /* 0x002f280000300800 */
[----:B------:R-:W4:Y:S04]  /*3a30*/  LDL.LU R220, [R1+0x54] ;  /* 0x0000540001dc7983 */ /* 0x000f280000300800 */
[----:B------:R-:W4:Y:S04]  /*3a40*/  LDL.LU R221, [R1+0x58] ;  /* 0x0000580001dd7983 */ /* 0x000f280000300800 */
[----:B------:R-:W4:Y:S04]  /*3a50*/  LDL.LU R222, [R1+0x5c] ;  /* 0x00005c0001de7983 */ /* 0x000f280000300800 */
[----:B------:R-:W4:Y:S04]  /*3a60*/  LDL.LU R223, [R1+0x60] ;  /* 0x0000600001df7983 */ /* 0x000f280000300800 */
[----:B------:R-:W4:Y:S04]  /*3a70*/  LDL.LU R224, [R1+0x64] ;  /* 0x0000640001e07983 */ /* 0x000f280000300800 */
[----:B0-----:R-:W4:Y:S04]  /*3a80*/  LDL.LU R225, [R1+0x68] ;  /* 0x0000680001e17983 */ /* 0x001f280000300800 */
[----:B------:R-:W4:Y:S04]  /*3a90*/  LDL.LU R226, [R1+0x6c] ;  /* 0x00006c0001e27983 */ /* 0x000f280000300800 */
[----:B------:R-:W4:Y:S01]  /*3aa0*/  LDL.LU R227, [R1+0x70] ;  /* 0x0000700001e37983 */ /* 0x000f220000300800 */
[----:B------:R-:W-:-:S05]  /*3ab0*/  FADD R211, R71, R211 ;  /* 0x000000d347d37221 */ /* 0x000fca0000000000 */
[----:B------:R0:W-:Y:S01]  /*3ac0*/  STL [R1+0x30], R211 ;  /* 0x000030d301007387 */ /* 0x0001e20000100800 */
[----:B------:R-:W-:-:S03]  /*3ad0*/  FADD R212, R72, R212 ;  /* 0x000000d448d47221 */ /* 0x000fc60000000000 */
[----:B0-----:R0:W5:Y:S01]  /*3ae0*/  LDL.LU R211, [R1+0xc4] ;  /* 0x0000c40001d37983 */ /* 0x0011620000300800 */
[----:B------:R-:W-:-:S03]  /*3af0*/  FADD R213, R73, R213 ;  /* 0x000000d549d57221 */ /* 0x000fc60000000000 */
[----:B------:R1:W-:Y:S01]  /*3b00*/  STL [R1+0x34], R212 ;  /* 0x000034d401007387 */ /* 0x0003e20000100800 */
[----:B------:R-:W-:-:S01]  /*3b10*/  FADD R214, R74, R214 ;  /* 0x000000d64ad67221 */ /* 0x000fc20000000000 */
[----:B------:R-:W-:Y:S02]  /*3b20*/  FADD R215, R75, R215 ;  /* 0x000000d74bd77221 */ /* 0x000fe40000000000 */
[----:B-1----:R0:W5:Y:S01]  /*3b30*/  LDL.LU R212, [R1+0xc0] ;  /* 0x0000c00001d47983 */ /* 0x0021620000300800 */
[----:B--2---:R-:W-:-:S03]  /*3b40*/  FADD R216, R76, R216 ;  /* 0x000000d84cd87221 */ /* 0x004fc60000000000 */
[----:B------:R1:W-:Y:S01]  /*3b50*/  STL [R1+0x38], R213 ;  /* 0x000038d501007387 */ /* 0x0003e20000100800 */
[----:B---3--:R-:W-:-:S03]  /*3b60*/  FADD R217, R77, R217 ;  /* 0x000000d94dd97221 */ /* 0x008fc60000000000 */
[----:B-1----:R0:W5:Y:S01]  /*3b70*/  LDL.LU R213, [R1+0xbc] ;  /* 0x0000bc0001d57983 */ /* 0x0021620000300800 */
[----:B----4-:R-:W-:-:S03]  /*3b80*/  FADD R218, R78, R218 ;  /* 0x000000da4eda7221 */ /* 0x010fc60000000000 */
[----:B------:R1:W-:Y:S01]  /*3b90*/  STL [R1+0x3c], R214 ;  /* 0x00003cd601007387 */ /* 0x0003e20000100800 */
[----:B------:R-:W-:-:S01]  /*3ba0*/  FADD R219, R79, R219 ;  /* 0x000000db4fdb7221 */ /* 0x000fc20000000000 */
[----:B------:R-:W-:Y:S02]  /*3bb0*/  FADD R220, R80, R220 ;  /* 0x000000dc50dc7221 */ /* 0x000fe40000000000 */
[----:B-1----:R0:W5:Y:S04]  /*3bc0*/  LDL.LU R214, [R1+0xb8] ;  /* 0x0000b80001d67983 */ /* 0x0021680000300800 */
[----:B------:R1:W-:Y:S01]  /*3bd0*/  STL [R1+0x40], R215 ;  /* 0x000040d701007387 */ /* 0x0003e20000100800 */
[----:B------:R-:W-:-:S01]  /*3be0*/  FADD R221, R81, R221 ;  /* 0x000000dd51dd7221 */ /* 0x000fc20000000000 */
[----:B------:R-:W-:-:S02]  /*3bf0*/  FADD R222, R82, R222 ;  /* 0x000000de52de7221 */ /* 0x000fc40000000000 */
[----:B-1----:R0:W5:Y:S04]  /*3c00*/  LDL.LU R215, [R1+0xb4] ;  /* 0x0000b40001d77983 */ /* 0x0021680000300800 */
[----:B------:R1:W-:Y:S01]  /*3c10*/  STL [R1+0x44], R216 ;  /* 0x000044d801007387 */ /* 0x0003e20000100800 */
[----:B------:R-:W-:-:S03]  /*3c20*/  FADD R223, R83, R223 ;  /* 0x000000df53df7221 */ /* 0x000fc60000000000 */
        /* <DEDUP_REMOVED lines=13> */
[----:B------:R1:W-:Y:S04]  /*3d00*/  STL [R1+0x58], R221 ;  /* 0x000058dd01007387 */ /* 0x0003e80000100800 */
        /* <DEDUP_REMOVED lines=12> */
[----:B-1----:R0:W5:Y:S01]  /*3dd0*/  LDL.LU R227, [R1+0x84] ;  /* 0x0000840001e37983 */ /* 0x0021620000300800 */
[----:B------:R-:W-:-:S05]  /*3de0*/  UMOV UR6, URZ ;  /* 0x0000003f00067c82 */ /* 0x000fca0008000000 */
.L_x_24:
[----:B------:R-:W-:Y:S05]  /*3df0*/  @!P1 BRA `(.L_x_25) ;  /* 0x0000000000049947 */ /* 0x000fea0003800000 */
[----:B------:R-:W-:Y:S01]  /*3e00*/  BPT.TRAP 0x1 ;  /* 0x000000040000795c */ /* 0x000fe20000300000 */
.L_x_25:
[----:B------:R-:W-:Y:S02]  /*3e10*/  UISETP.GT.U32.AND UP0, UPT, UR13, 0x1, UPT ;  /* 0x000000010d00788c */ /* 0x000fe4000bf04070 */
[----:B------:R-:W-:-:S04]  /*3e20*/  ULEA UR8, UR25, UR10, 0x3 ;  /* 0x0000000a19087291 */ /* 0x000fc8000f8e183f */
[----:B------:R-:W-:Y:S01]  /*3e30*/  UIADD3 UR8, UR8, 0x18, URZ ;  /* 0x0000001808087890 */ /* 0x000fe2000fffe03f */
[----:B------:R-:W-:-:S03]  /*3e40*/  PLOP3.LUT P0, PT, PT, PT, UP0, 0x80, 0x0 ;  /* 0x000000000000781c */ /* 0x000fc60003f0f008 */
[----:B------:R-:W-:-:S09]  /*3e50*/  UPRMT UR8, URZ, 0x654, UR8 ;  /* 0x000006543f087896 */ /* 0x000fd20008000008 */
[----:B------:R-:W-:Y:S01]  /*3e60*/  SYNCS.ARRIVE.TRANS64.RED.A1T0 RZ, [UR8], RZ ;  /* 0x000000ffffff79a7 */ /* 0x000fe20008100408 */
[----:B------:R-:W-:Y:S05]  /*3e70*/  @P0 BRA `(.L_x_26) ;  /* 0x0000000000040947 */ /* 0x000fea0003800000 */
[----:B------:R-:W-:Y:S01]  /*3e80*/  BPT.TRAP 0x1 ;  /* 0x000000040000795c */ /* 0x000fe20000300000 */
.L_x_26:
[----:B------:R-:W-:Y:S02]  /*3e90*/  UISETP.GT.AND UP2, UPT, UR24, 0x1, UPT ;  /* 0x000000011800788c */ /* 0x000fe4000bf44270 */
[----:B------:R-:W-:Y:S02]  /*3ea0*/  UIADD3 UR12, UR12, 0x1, URZ ;  /* 0x000000010c0c7890 */ /* 0x000fe4000fffe03f */
[----:B------:R-:W-:Y:S02]  /*3eb0*/  UIADD3 UR25, UR25, 0x1, URZ ;  /* 0x0000000119197890 */ /* 0x000fe4000fffe03f */
[----:B------:R-:W-:Y:S01]  /*3ec0*/  PLOP3.LUT P0, PT, PT, PT, UP2, 0x80, 0x0 ;  /* 0x000000000000781c */ /* 0x000fe20003f0f028 */
[----:B------:R-:W-:Y:S02]  /*3ed0*/  UISETP.NE.AND UP0, UPT, UR12, 0x3, UPT ;  /* 0x000000030c00788c */ /* 0x000fe4000bf05270 */
[----:B------:R-:W-:Y:S02]  /*3ee0*/  UISETP.NE.AND UP1, UPT, UR25, 0x3, UPT ;  /* 0x000000031900788c */ /* 0x000fe4000bf25270 */
[----:B------:R-:W-:-:S02]  /*3ef0*/  USEL UR8, URZ, 0x1, UP0 ;  /* 0x000000013f087887 */ /* 0x000fc40008000000 */
[----:B------:R-:W-:Y:S02]  /*3f00*/  UIADD3 UR24, UR24, -0x1, URZ ;  /* 0xffffffff18187890 */ /* 0x000fe4000fffe03f */
[----:B------:R-:W-:Y:S02]  /*3f10*/  USEL UR12, UR12, URZ, UP0 ;  /* 0x0000003f0c0c7287 */ /* 0x000fe40008000000 */
[----:B------:R-:W-:Y:S01]  /*3f20*/  LOP3.LUT R228, R228, UR8, RZ, 0x3c, !PT ;  /* 0x00000008e4e47c12 */ /* 0x000fe2000f8e3cff */
[----:B------:R-:W-:Y:S01]  /*3f30*/  USEL UR25, UR25, URZ, UP1 ;  /* 0x0000003f19197287 */ /* 0x000fe20008800000 */
[----:B------:R-:W-:Y:S01]  /*3f40*/  UMOV UR8, 0x1 ;  /* 0x0000000100087882 */ /* 0x000fe20000000000 */
[----:B------:R-:W-:Y:S10]  /*3f50*/  @P0 BRA `(.L_x_27) ;  /* 0xffffffec006c0947 */ /* 0x000ff4000383ffff */
.L_x_19:
[----:B------:R-:W-:-:S04]  /*3f60*/  UISETP.NE.AND UP0, UPT, UR6, URZ, UPT ;  /* 0x0000003f0600728c */ /* 0x000fc8000bf05270 */
[----:B------:R-:W-:-:S06]  /*3f70*/  USEL UR6, URZ, 0x1, !UP0 ;  /* 0x000000013f067887 */ /* 0x000fcc000c000000 */
[----:B------:R-:W-:-:S13]  /*3f80*/  ISETP.NE.AND P0, PT, RZ, UR6, PT ;  /* 0x00000006ff007c0c */ /* 0x000fda000bf05270 */
[----:B------:R-:W-:Y:S05]  /*3f90*/  @!P0 BRA `(.L_x_28) ;  /* 0x0000000c00d48947 */ /* 0x000fea0003800000 */
[----:B------:R-:W-:Y:S02]  /*3fa0*/  WARPGROUP.DEPBAR.LE gsb0, 0x0 ;  /* 0x00008000000079c5 */ /* 0x000fe40000010000 */
[----:B-----5:R-:W-:-:S05]  /*3fb0*/  FADD R227, R88, R227 ;  /* 0x000000e358e37221 */ /* 0x020fca0000000000 */
[----:B------:R2:W-:Y:S04]  /*3fc0*/  STL [R1+0x84], R227 ;  /* 0x000084e301007387 */ /* 0x0005e80000100800 */
[----:B--2---:R-:W2:Y:S04]  /*3fd0*/  LDL.LU R227, [R1+0x70] ;  /* 0x0000700001e37983 */ /* 0x004ea80000300800 */
[----:B--2---:R2:W-:Y:S04]  /*3fe0*/  STL [R1+0x88], R227 ;  /* 0x000088e301007387 */ /* 0x0045e80000100800 */
        /* <DEDUP_REMOVED lines=54> */
[----:B--2---:R-:W2:Y:S01]  /*4350*/  LDL.LU R227, [R1] ;  /* 0x0000000001e37983 */ /* 0x004ea20000300800 */
[----:B------:R-:W-:Y:S01]  /*4360*/  FADD R226, R89, R226 ;  /* 0x000000e259e27221 */ /* 0x000fe20000000000 */
        /* <DEDUP_REMOVED lines=97> */
[----:B--2---:R-:W-:-:S05]  /*4980*/  FADD R227, R59, R227 ;  /* 0x000000e33be37221 */ /* 0x004fca0000000000 */
[----:B------:R2:W-:Y:S04]  /*4990*/  STL [R1], R227 ;  /* 0x000000e301007387 */ /* 0x0005e80000100800 */
[----:B--2---:R-:W2:Y:S02]  /*49a0*/  LDL.LU R227, [R1+0xf4] ;  /* 0x0000f40001e37983 */ /* 0x004ea40000300800 */
[----:B--2---:R-:W-:-:S05]  /*49b0*/  FADD R227, R60, R227 ;  /* 0x000000e33ce37221 */ /* 0x004fca0000000000 */
[----:B------:R2:W-:Y:S04]  /*49c0*/  STL [R1+0x4], R227 ;  /* 0x000004e301007387 */ /* 0x0005e80000100800 */
        /* <DEDUP_REMOVED lines=81> */
[----:B--2---:R2:W5:Y:S02]  /*4ee0*/  LDL.LU R227, [R1+0x84] ;  /* 0x0000840001e37983 */ /* 0x0045640000300800 */
.L_x_28:
[----:B------:R-:W-:Y:S02]  /*4ef0*/  WARPGROUP.DEPBAR.LE gsb0, 0x0 ;  /* 0x00008000000079c5 */ /* 0x000fe40000010000 */
[----:B------:R-:W3:Y:S02]  /*4f00*/  LDC R24, c[0x0][0x28c] ;  /* 0x0000a300ff187b82 */ /* 0x000ee40000000800 */
[----:B---3--:R-:W-:-:S13]  /*4f10*/  ISETP.GE.AND P0, PT, R24, 0x1, PT ;  /* 0x000000011800780c */ /* 0x008fda0003f06270 */
[----:B------:R-:W-:Y:S05]  /*4f20*/  @!P0 BRA `(.L_x_29) ;  /* 0x0000000000488947 */ /* 0x000fea0003800000 */
[----:B------:R-:W-:-:S06]  /*4f30*/  UISETP.NE.AND UP0, UPT, UR23, 0x3, UPT ;  /* 0x000000031700788c */ /* 0x000fcc000bf05270 */
[----:B------:R-:W-:-:S13]  /*4f40*/  PLOP3.LUT P0, PT, PT, PT, UP0, 0x80, 0x0 ;  /* 0x000000000000781c */ /* 0x000fda0003f0f008 */
[----:B------:R-:W-:Y:S05]  /*4f50*/  @!P0 BRA `(.L_x_30) ;  /* 0x0000000000048947 */ /* 0x000fea0003800000 */
[----:B------:R-:W-:Y:S01]  /*4f60*/  BPT.TRAP 0x1 ;  /* 0x000000040000795c */ /* 0x000fe20000300000 */
.L_x_30:
[----:B------:R-:W-:-:S04]  /*4f70*/  UISETP.LT.AND UP0, UPT, UR9, 0x1, UPT ;  /* 0x000000010900788c */ /* 0x000fc8000bf01270 */
[----:B------:R-:W-:Y:S02]  /*4f80*/  USEL UR8, UR9, 0x1, UP0 ;  /* 0x0000000109087887 */ /* 0x000fe40008000000 */
[----:B------:R-:W-:Y:S02]  /*4f90*/  UISETP.GT.U32.AND UP0, UPT, UR13, 0x1, UPT ;  /* 0x000000010d00788c */ /* 0x000fe4000bf04070 */
[----:B------:R-:W-:-:S04]  /*4fa0*/  UIADD3 UR8, UR5, UR9, -UR8 ;  /* 0x0000000905087290 */ /* 0x000fc8000fffe808 */
[----:B------:R-:W-:Y:S01]  /*4fb0*/  UIMAD.WIDE.U32 UR6, UR8, -0x55555555, URZ ;  /* 0xaaaaaaab080678a5 */ /* 0x000fe2000f8e003f */
[----:B------:R-:W-:-:S03]  /*4fc0*/  PLOP3.LUT P0, PT, PT, PT, UP0, 0x80, 0x0 ;  /* 0x000000000000781c */ /* 0x000fc60003f0f008 */
[----:B------:R-:W-:-:S04]  /*4fd0*/  USHF.R.U32.HI UR6, URZ, 0x1, UR7 ;  /* 0x000000013f067899 */ /* 0x000fc80008011607 */
[----:B------:R-:W-:-:S04]  /*4fe0*/  UIMAD UR8, UR6, -0x3, UR8 ;  /* 0xfffffffd060878a4 */ /* 0x000fc8000f8e0208 */
[----:B------:R-:W-:-:S04]  /*4ff0*/  ULEA UR8, UR8, UR10, 0x3 ;  /* 0x0000000a08087291 */ /* 0x000fc8000f8e183f */
[----:B------:R-:W-:-:S04]  /*5000*/  UIADD3 UR8, UR8, 0x18, URZ ;  /* 0x0000001808087890 */ /* 0x000fc8000fffe03f */
[----:B------:R-:W-:-:S09]  /*5010*/  UPRMT UR8, URZ, 0x654, UR8 ;  /* 0x000006543f087896 */ /* 0x000fd20008000008 */
[----:B------:R-:W-:Y:S01]  /*5020*/  SYNCS.ARRIVE.TRANS64.RED.A1T0 RZ, [UR8], RZ ;  /* 0x000000ffffff79a7 */ /* 0x000fe20008100408 */
[----:B------:R-:W-:Y:S05]  /*5030*/  @P0 BRA `(.L_x_29) ;  /* 0x0000000000040947 */ /* 0x000fea0003800000 */
[----:B------:R-:W-:Y:S01]  /*5040*/  BPT.TRAP 0x1 ;  /* 0x000000040000795c */ /* 0x000fe20000300000 */
.L_x_29:
[----:B------:R3:W-:Y:S01]  /*5050*/  STL [R1+0x8c], R3 ;  /* 0x00008c0301007387 */ /* 0x0007e20000100800 */
[----:B------:R-:W4:Y:S01]  /*5060*/  LDC R29, c[0x0][0x288] ;  /* 0x0000a200ff1d7b82 */ /* 0x000f220000000800 */
[----:B------:R-:W-:Y:S02]  /*5070*/  UIADD3 UR10, UR9, UR5, URZ ;  /* 0x00000005090a7290 */ /* 0x000fe4000fffe03f */
[----:B------:R-:W-:Y:S01]  /*5080*/  USHF.R.S32.HI UR11, URZ, 0x1f, UR22 ;  /* 0x0000001f3f0b7899 */ /* 0x000fe20008011416 */
[----:B------:R-:W-:Y:S01]  /*5090*/  ULDC.64 UR6, c[0x0][0x5d0] ;  /* 0x0001740000067ab9 */ /* 0x000fe20000000a00 */
[----:B------:R-:W-:Y:S01]  /*50a0*/  ULDC UR12, c[0x0][0x284] ;  /* 0x0000a100000c7ab9 */ /* 0x000fe20000000800 */
[----:B---3--:R-:W3:Y:S04]  /*50b0*/  LDL.LU R3, [R1+0x7c] ;  /* 0x00007c0001037983 */ /* 0x008ee80000300800 */
[----:B------:R0:W-:Y:S04]  /*50c0*/  STL [R1+0x88], R2 ;  /* 0x0000880201007387 */ /* 0x0001e80000100800 */
[----:B-----5:R1:W-:Y:S01]  /*50d0*/  STL [R1+0x84], R0 ;  /* 0x0000840001007387 */ /* 0x0203e20000100800 */
[----:B0-----:R-:W0:Y:S03]  /*50e0*/  S2R R2, SR_TID.X ;  /* 0x0000000000027919 */ /* 0x001e260000002100 */
[----:B-1----:R-:W2:Y:S01]  /*50f0*/  LDL.LU R0, [R1+0x80] ;  /* 0x0000800001007983 */ /* 0x002ea20000300800 */
[----:B------:R-:W-:Y:S01]  /*5100*/  UISETP.GE.U32.AND UP1, UPT, UR9, 0x3, UPT ;  /* 0x000000030900788c */ /* 0x000fe2000bf26070 */
[----:B0-----:R-:W-:-:S02]  /*5110*/  SHF.R.U32.HI R24, RZ, 0x2, R2 ;  /* 0x00000002ff187819 */ /* 0x001fc40000011602 */
[----:B------:R-:W-:Y:S02]  /*5120*/  SHF.R.U32.HI R27, RZ, 0x7, R2 ;  /* 0x00000007ff1b7819 */ /* 0x000fe40000011602 */
[----:B------:R-:W-:Y:S02]  /*5130*/  LOP3.LUT R26, R2, 0x60, RZ, 0xc0, !PT ;  /* 0x00000060021a7812 */ /* 0x000fe400078ec0ff */
[----:B------:R-:W-:Y:S02]  /*5140*/  LOP3.LUT R25, R24, 0x7, RZ, 0xc0, !PT ;  /* 0x0000000718197812 */ /* 0x000fe400078ec0ff */
[----:B------:R-:W-:Y:S02]  /*5150*/  LOP3.LUT R24, R27, 0x1, RZ, 0xc0, !PT ;  /* 0x000000011b187812 */ /* 0x000fe400078ec0ff */
[----:B------:R-:W-:-:S03]  /*5160*/  SHF.R.U32.HI R28, RZ, 0x1, R26 ;  /* 0x00000001ff1c7819 */ /* 0x000fc6000001161a */
[----:B------:R-:W-:Y:S01]  /*5170*/  IMAD.SHL.U32 R26, R24, 0x40, RZ ;  /* 0x00000040181a7824 */ /* 0x000fe200078e00ff */
[----:B------:R-:W-:Y:S01]  /*5180*/  IADD3 R27, RZ, -R28, -R25 ;  /* 0x8000001cff1b7210 */ /* 0x000fe20007ffe819 */
[----:B------:R-:W-:-:S03]  /*5190*/  IMAD.SHL.U32 R32, R2, 0x2, RZ ;  /* 0x0000000202207824 */ /* 0x000fc600078e00ff */
[----:B------:R-:W-:Y:S01]  /*51a0*/  LOP3.LUT R43, R26, 0x40, R25, 0xe2, !PT ;  /* 0x000000401a2b7812 */ /* 0x000fe200078ee219 */
[----:B------:R-:W-:Y:S01]  /*51b0*/  IMAD R42, R24, -0x40, R27 ;  /* 0xffffffc0182a7824 */ /* 0x000fe200078e021b */
[----:B------:R-:W-:Y:S01]  /*51c0*/  LOP3.LUT R24, R2, 0x3, RZ, 0xc0, !PT ;  /* 0x0000000302187812 */ /* 0x000fe200078ec0ff */
[----:B---3--:R-:W-:Y:S02]  /*51d0*/  IMAD.SHL.U32 R41, R3, 0x80, RZ ;  /* 0x0000008003297824 */ /* 0x008fe400078e00ff */
[----:B------:R0:W5:Y:S01]  /*51e0*/  LDL.LU R3, [R1+0x8c] ;  /* 0x00008c0001037983 */ /* 0x0001620000300800 */
[----:B------:R-:W-:-:S03]  /*51f0*/  UISETP.GT.U32.AND UP0, UPT, UR10, 0x2, UPT ;  /* 0x000000020a00788c */ /* 0x000fc6000bf04070 */
[----:B------:R0:W5:Y:S01]  /*5200*/  LDL.LU R2, [R1+0x88] ;  /* 0x0000880001027983 */ /* 0x0001620000300800 */
[C---:B----4-:R-:W-:Y:S01]  /*5210*/  ISETP.GE.AND P0, PT, R41.reuse, R29, PT ;  /* 0x0000001d2900720c */ /* 0x050fe20003f06270 */
[----:B------:R-:W-:Y:S01]  /*5220*/  UIMAD UR5, UR11, UR6, URZ ;  /* 0x000000060b0572a4 */ /* 0x000fe2000f8e023f */
[----:B------:R-:W-:Y:S01]  /*5230*/  LOP3.LUT R32, R41, 0x6, R32, 0xf8, !PT ;  /* 0x0000000629207812 */ /* 0x000fe200078ef820 */
[----:B------:R-:W-:Y:S01]  /*5240*/  UISETP.LT.U32.AND UP0, UPT, UR9, 0x3, UP0 ;  /* 0x000000030900788c */ /* 0x000fe20008701070 */
[----:B------:R-:W-:Y:S01]  /*5250*/  IMAD.U32 R27, RZ, RZ, UR6 ;  /* 0x00000006ff1b7e24 */ /* 0x000fe2000f8e00ff */
[----:B------:R-:W-:Y:S01]  /*5260*/  UIMAD UR8, UR22, UR7, UR5 ;  /* 0x00000007160872a4 */ /* 0x000fe2000f8e0205 */
[----:B------:R-:W-:Y:S01]  /*5270*/  SHF.R.S32.HI R33, RZ, 0x1f, R32 ;  /* 0x0000001fff217819 */ /* 0x000fe20000011420 */
[----:B------:R-:W-:Y:S01]  /*5280*/  UIMAD.WIDE.U32 UR6, UR10, -0x55555555, URZ ;  /* 0xaaaaaaab0a0678a5 */ /* 0x000fe2000f8e003f */
[----:B------:R-:W-:Y:S01]  /*5290*/  IMAD R24, R24, -0x2, R29 ;  /* 0xfffffffe18187824 */ /* 0x000fe200078e021d */
[----:B------:R-:W-:Y:S01]  /*52a0*/  USEL UR5, URZ, 0x1, !UP0 ;  /* 0x000000013f057887 */ /* 0x000fe2000c000000 */
[----:B--2---:R-:W-:-:S02]  /*52b0*/  IMAD.SHL.U32 R25, R0, 0x100, RZ ;  /* 0x0000010000197824 */ /* 0x004fc400078e00ff */
[----:B------:R-:W-:Y:S02]  /*52c0*/  IMAD.WIDE R38, R0, 0x100, RZ ;  /* 0x0000010000267825 */ /* 0x000fe400078e02ff */
[----:B------:R0:W5:Y:S01]  /*52d0*/  LDL.LU R0, [R1+0x84] ;  /* 0x0000840001007983 */ /* 0x0001620000300800 */
[----:B------:R-:W-:Y:S01]  /*52e0*/  ISETP.GE.OR P0, PT, R25, UR12, P0 ;  /* 0x0000000c19007c0c */ /* 0x000fe20008706670 */
[----:B------:R-:W-:Y:S01]  /*52f0*/  USHF.R.U32.HI UR6, URZ, 0x1, UR7 ;  /* 0x000000013f067899 */ /* 0x000fe20008011607 */
[----:B------:R-:W-:Y:S01]  /*5300*/  IMAD.WIDE.U32 R26, R27, UR22, R32 ;  /* 0x000000161b1a7c25 */ /* 0x000fe2000f8e0020 */
[----:B------:R-:W-:Y:S01]  /*5310*/  ULOP3.LUT UR4, UR4, UR5, URZ, 0x3c, !UPT ;  /* 0x0000000504047292 */ /* 0x000fe2000f8e3c3f */
[----:B------:R-:W-:Y:S01]  /*5320*/  IADD3 R42, -R25, UR12, R42 ;  /* 0x0000000c192a7c10 */ /* 0x000fe2000fffe12a */
[----:B------:R-:W-:Y:S01]  /*5330*/  UIMAD UR5, UR6, -0x3, UR10 ;  /* 0xfffffffd060578a4 */ /* 0x000fe2000f8e020a */
[----:B------:R-:W-:Y:S01]  /*5340*/  VIADD R27, R27, UR8 ;  /* 0x000000081b1b7c36 */ /* 0x000fe20008000000 */
[----:B------:R-:W-:Y:S01]  /*5350*/  @UP1 ULOP3.LUT UR4, UR4, 0x1, UR6, 0x78, !UPT ;  /* 0x0000000104041892 */ /* 0x000fe2000f8e7806 */
[----:B------:R-:W-:Y:S01]  /*5360*/  LOP3.LUT R43, R38, R43, R28, 0xfe, !PT ;  /* 0x0000002b262b7212 */ /* 0x000fe200078efe1c */
[----:B------:R-:W-:-:S02]  /*5370*/  IMAD.IADD R41, R24, 0x1, -R41 ;  /* 0x0000000118297824 */ /* 0x000fc400078e0a29 */
[----:B------:R-:W-:Y:S02]  /*5380*/  IMAD.MOV.U32 R40, RZ, RZ, -0x1 ;  /* 0xffffffffff287424 */ /* 0x000fe400078e00ff */
[----:B0-----:R-:W-:Y:S06]  /*5390*/  @P0 BRA `(.L_x_31) ;  /* 0x0000008c00f40947 */ /* 0x001fec0003800000 */
[----:B------:R-:W0:Y:S01]  /*53a0*/  LDC.64 R28, c[0x0][0x5c8] ;  /* 0x00017200ff1c7b82 */ /* 0x000e220000000a00 */
[----:B------:R-:W-:Y:S01]  /*53b0*/  ULDC.64 UR6, c[0x0][0x5c0] ;  /* 0x0001700000067ab9 */ /* 0x000fe20000000a00 */
[----:B------:R-:W-:Y:S01]  /*53c0*/  BSSY B0, `(.L_x_31) ;  /* 0x00008fa000007945 */ /* 0x000fe20003800000 */
[-C--:B0-----:R-:W-:Y:S01]  /*53d0*/  IMAD R24, R39, R28.reuse, RZ ;  /* 0x0000001c27187224 */ /* 0x081fe200078e02ff */
[----:B------:R-:W-:Y:S01]  /*53e0*/  SHF.L.U64.HI R34, R28, 0x3, R29 ;  /* 0x000000031c227819 */ /* 0x000fe2000001021d */
[----:B------:R-:W-:-:S04]  /*53f0*/  IMAD.WIDE.U32 R26, R43, R28, R26 ;  /* 0x0000001c2b1a7225 */ /* 0x000fc800078e001a */
[----:B------:R-:W-:Y:S01]  /*5400*/  IMAD R25, R43, R29, R24 ;  /* 0x0000001d2b197224 */ /* 0x000fe200078e0218 */
[----:B------:R-:W-:Y:S01]  /*5410*/  IADD3 R24, P3, R26, UR6, RZ ;  /* 0x000000061a187c10 */ /* 0x000fe2000ff7e0ff */
[C---:B------:R-:W-:Y:S01]  /*5420*/  IMAD.SHL.U32 R35, R28.reuse, 0x8, RZ ;  /* 0x000000081c237824 */ /* 0x040fe200078e00ff */
[----:B------:R-:W-:Y:S01]  /*5430*/  LEA R30, P2, R28, R26, 0x7 ;  /* 0x0000001a1c1e7211 */ /* 0x000fe200078438ff */
[----:B------:R-:W-:-:S03]  /*5440*/  IMAD.IADD R27, R27, 0x1, R25 ;  /* 0x000000011b1b7824 */ /* 0x000fc600078e0219 */
[----:B------:R-:W-:Y:S02]  /*5450*/  IADD3 R26, P1, P0, R26, UR6, R35 ;  /* 0x000000061a1a7c10 */ /* 0x000fe4000f83e023 */
[----:B------:R-:W-:Y:S02]  /*5460*/  IADD3.X R25, R27, UR7, RZ, P3, !PT ;  /* 0x000000071b197c10 */ /* 0x000fe40009ffe4ff */
[----:B------:R-:W-:Y:S02]  /*5470*/  FSETP.NEU.AND P3, PT, RZ, UR21, PT ;  /* 0x00000015ff007c0b */ /* 0x000fe4000bf6d000 */
[----:B------:R-:W-:Y:S02]  /*5480*/  LEA.HI.X R31, R28, R27, R29, 0x7, P2 ;  /* 0x0000001b1c1f7211 */ /* 0x000fe400010f3c1d */
[C---:B------:R-:W-:Y:S02]  /*5490*/  IADD3 R28, P2, R30.reuse, UR6, RZ ;  /* 0x000000061e1c7c10 */ /* 0x040fe4000ff5e0ff */
[----:B------:R-:W-:-:S02]  /*54a0*/  IADD3 R30, P5, P6, R30, UR6, R35 ;  /* 0x000000061e1e7c10 */ /* 0x000fc4000febe023 */
[----:B------:R-:W-:Y:S02]  /*54b0*/  IADD3.X R29, R31, UR7, RZ, P2, !PT ;  /* 0x000000071f1d7c10 */ /* 0x000fe400097fe4ff */
[--C-:B------:R-:W-:Y:S02]  /*54c0*/  IADD3.X R27, R27, UR7, R34.reuse, P1, P0 ;  /* 0x000000071b1b7c10 */ /* 0x100fe40008fe0422 */
[----:B------:R-:W-:Y:S01]  /*54d0*/  IADD3.X R31, R31, UR7, R34, P5, P6 ;  /* 0x000000071f1f7c10 */ /* 0x000fe2000afec422 */
[----:B------:R-:W-:Y:S06]  /*54e0*/  @!P3 BRA `(.L_x_32) ;  /* 0x0000006c0018b947 */ /* 0x000fec0003800000 */
[----:B------:R-:W-:Y:S01]  /*54f0*/  ULDC.64 UR16, c[0x0][0x5b8] ;  /* 0x00016e0000107ab9 */ /* 0x000fe20000000a00 */
[----:B------:R-:W-:Y:S01]  /*5500*/  ISETP.GE.AND P0, PT, R42, 0x1, PT ;  /* 0x000000012a00780c */ /* 0x000fe20003f06270 */
[----:B------:R-:W-:Y:S02]  /*5510*/  UIMAD UR6, UR11, UR16, URZ ;  /* 0x000000100b0672a4 */ /* 0x000fe4000f8e023f */
[----:B------:R-:W-:Y:S01]  /*5520*/  IMAD.U32 R35, RZ, RZ, UR16 ;  /* 0x00000010ff237e24 */ /* 0x000fe2000f8e00ff */
[----:B------:R-:W-:Y:S01]  /*5530*/  BSSY B1, `(.L_x_33) ;  /* 0x0000010000017945 */ /* 0x000fe20003800000 */
[----:B------:R-:W-:Y:S01]  /*5540*/  ISETP.LT.OR P3, PT, R41, 0x1, !P0 ;  /* 0x000000012900780c */ /* 0x000fe20004761670 */
[----:B------:R-:W-:Y:S02]  /*5550*/  UIMAD UR6, UR22, UR17, UR6 ;  /* 0x00000011160672a4 */ /* 0x000fe4000f8e0206 */
[----:B------:R-:W-:Y:S01]  /*5560*/  IMAD.WIDE.U32 R32, R35, UR22, R32 ;  /* 0x0000001623207c25 */ /* 0x000fe2000f8e0020 */
[----:B------:R-:W-:-:S03]  /*5570*/  ULDC.64 UR10, c[0x0][0x5a8] ;  /* 0x00016a00000a7ab9 */ /* 0x000fc60000000a00 */
[----:B------:R-:W-:Y:S02]  /*5580*/  IMAD.MOV.U32 R36, RZ, RZ, R32 ;  /* 0x000000ffff247224 */ /* 0x000fe400078e0020 */
[----:B------:R-:W-:Y:S01]  /*5590*/  VIADD R37, R33, UR6 ;  /* 0x0000000621257c36 */ /* 0x000fe20008000000 */
[----:B------:R-:W-:Y:S02]  /*55a0*/  ULDC.64 UR6, c[0x0][0x5b0] ;  /* 0x00016c0000067ab9 */ /* 0x000fe40000000a00 */
[----:B------:R-:W-:Y:S02]  /*55b0*/  IMAD R34, R39, UR6, RZ ;  /* 0x0000000627227c24 */ /* 0x000fe4000f8e02ff */
[----:B------:R-:W-:-:S04]  /*55c0*/  IMAD.WIDE.U32 R32, R43, UR6, R36 ;  /* 0x000000062b207c25 */ /* 0x000fc8000f8e0024 */
[--C-:B------:R-:W-:Y:S01]  /*55d0*/  IMAD R35, R43, UR7, R34.reuse ;  /* 0x000000072b237c24 */ /* 0x100fe2000f8e0222 */
[----:B------:R-:W-:Y:S02]  /*55e0*/  IADD3 R32, P1, R32, UR10, RZ ;  /* 0x0000000a20207c10 */ /* 0x000fe4000ff3e0ff */
[----:B------:R-:W-:Y:S02]  /*55f0*/  PRMT R34, RZ, 0x7610, R34 ;  /* 0x00007610ff227816 */ /* 0x000fe40000000022 */
[----:B------:R-:W-:Y:S01]  /*5600*/  IADD3.X R33, R33, UR11, R35, P1, !PT ;  /* 0x0000000b21217c10 */ /* 0x000fe20008ffe423 */
[----:B------:R-:W-:Y:S08]  /*5610*/  @P3 BRA `(.L_x_34) ;  /* 0x0000000000043947 */ /* 0x000ff00003800000 */
[----:B------:R0:W5:Y:S02]  /*5620*/  LDG.E.U8 R34, desc[UR14][R32.64] ;  /* 0x0000000e20227981 */ /* 0x000164000c1e1100 */
.L_x_34:
[----:B------:R-:W-:Y:S05]  /*5630*/  BSYNC B1 ;  /* 0x0000000000017941 */ /* 0x000fea0003800000 */
.L_x_33:
[----:B-----5:R-:W-:Y:S01]  /*5640*/  LOP3.LUT R34, R34, 0xff, RZ, 0xc0, !PT ;  /* 0x000000ff22227812 */ /* 0x020fe200078ec0ff */
[----:B------:R-:W-:Y:S01]  /*5650*/  BSSY B1, `(.L_x_35) ;  /* 0x000000b000017945 */ /* 0x000fe20003800000 */
[----:B------:R-:W-:Y:S02]  /*5660*/  ISETP.LT.OR P2, PT, R41, 0x2, !P0 ;  /* 0x000000022900780c */ /* 0x000fe40004741670 */
[----:B------:R-:W-:-:S05]  /*5670*/  F2FP.F16.E4M3.UNPACK_B R34, R34 ;  /* 0x00000022ff22723e */ /* 0x000fca00020006ff */
[----:B------:R-:W-:-:S05]  /*5680*/  HADD2.F32 R34, -RZ, R34.H0_H0 ;  /* 0x20000022ff227230 */ /* 0x000fca0000004100 */
[----:B------:R-:W-:-:S04]  /*5690*/  FMUL R34, R34, UR21 ;  /* 0x0000001522227c20 */ /* 0x000fc80008400000 */
[----:B------:R-:W-:-:S05]  /*56a0*/  FFMA R34, R227, UR20, R34 ;  /* 0x00000014e3227c23 */ /* 0x000fca0008000022 */
[----:B------:R-:W-:Y:S02]  /*56b0*/  F2FP.SATFINITE.E4M3.F32.PACK_AB_MERGE_C R35, RZ, R34, RZ ;  /* 0x00000022ff23723e */ /* 0x000fe400048070ff */
[----:B------:R-:W-:-:S03]  /*56c0*/  PRMT R34, RZ, 0x7610, R34 ;  /* 0x00007610ff227816 */ /* 0x000fc60000000022 */
[----:B------:R1:W-:Y:S01]  /*56d0*/  @!P3 STG.E.U8 desc[UR14][R24.64], R35 ;  /* 0x000000231800b986 */ /* 0x0003e2000c10110e */
[----:B------:R-:W-:Y:S05]  /*56e0*/  @P2 BRA `(.L_x_36) ;  /* 0x0000000000042947 */ /* 0x000fea0003800000 */
[----:B------:R2:W5:Y:S02]  /*56f0*/  LDG.E.U8 R34, desc[UR14][R32.64+0x1] ;  /* 0x0000010e20227981 */ /* 0x000564000c1e1100 */
.L_x_36:
[----:B------:R-:W-:Y:S05]  /*5700*/  BSYNC B1 ;  /* 0x0000000000017941 */ /* 0x000fea0003800000 */
.L_x_35:
[----:B-----5:R-:W-:Y:S01]  /*5710*/  LOP3.LUT R34, R34, 0xff, RZ, 0xc0, !PT ;  /* 0x000000ff22227812 */ /* 0x020fe200078ec0ff */
[----:B------:R-:W-:Y:S01]  /*5720*/  BSSY B1, `(.L_x_37) ;  /* 0x0000013000017945 */ /* 0x000fe20003800000 */
[----:B------:R-:W-:Y:S02]  /*5730*/  IADD3 R47, P1, R43, 0x8, RZ ;  /* 0x000000082b2f7810 */ /* 0x000fe40007f3e0ff */
[----:B------:R-:W-:-:S03]  /*5740*/  F2FP.F16.E4M3.UNPACK_B R34, R34 ;  /* 0x00000022ff22723e */ /* 0x000fc600020006ff */
[----:B-1----:R-:W-:Y:S01]  /*5750*/  IMAD.X R35, RZ, RZ, R39, P1 ;  /* 0x000000ffff237224 */ /* 0x002fe200008e0627 */
[----:B------:R-:W-:Y:S01]  /*5760*/  ISETP.GE.AND P1, PT, R42, 0x9, PT ;  /* 0x000000092a00780c */ /* 0x000fe20003f26270 */
[----:B------:R-:W-:Y:S02]  /*5770*/  HADD2.F32 R34, -RZ, R34.H0_H0 ;  /* 0x20000022ff227230 */ /* 0x000fe40000004100 */
[----:B------:R-:W-:Y:S01]  /*5780*/  IMAD R44, R35, UR6, RZ ;  /* 0x00000006232c7c24 */ /* 0x000fe2000f8e02ff */
[----:B------:R-:W-:Y:S02]  /*5790*/  ISETP.LT.OR P5, PT, R41, 0x1, !P1 ;  /* 0x000000012900780c */ /* 0x000fe40004fa1670 */
[----:B------:R-:W-:Y:S01]  /*57a0*/  FMUL R45, R34, UR21 ;  /* 0x00000015222d7c20 */ /* 0x000fe20008400000 */
[----:B------:R-:W-:-:S04]  /*57b0*/  IMAD.WIDE.U32 R34, R47, UR6, R36 ;  /* 0x000000062f227c25 */ /* 0x000fc8000f8e0024 */
[----:B------:R-:W-:Y:S01]  /*57c0*/  FFMA R45, R226, UR20, R45 ;  /* 0x00000014e22d7c23 */ /* 0x000fe2000800002d */
[--C-:B------:R-:W-:Y:S01]  /*57d0*/  IMAD R47, R47, UR7, R44.reuse ;  /* 0x000000072f2f7c24 */ /* 0x100fe2000f8e022c */
[----:B------:R-:W-:Y:S02]  /*57e0*/  IADD3 R34, P3, R34, UR10, RZ ;  /* 0x0000000a22227c10 */ /* 0x000fe4000ff7e0ff */
[----:B------:R-:W-:Y:S02]  /*57f0*/  PRMT R44, RZ, 0x7610, R44 ;  /* 0x00007610ff2c7816 */ /* 0x000fe4000000002c */
[----:B------:R-:W-:Y:S02]  /*5800*/  F2FP.SATFINITE.E4M3.F32.PACK_AB_MERGE_C R45, RZ, R45, RZ ;  /* 0x0000002dff2d723e */ /* 0x000fe400048070ff */
[----:B------:R-:W-:-:S03]  /*5810*/  IADD3.X R35, R35, UR11, R47, P3, !PT ;  /* 0x0000000b23237c10 */ /* 0x000fc60009ffe42f */
[----:B------:R1:W-:Y:S01]  /*5820*/  @!P2 STG.E.U8 desc[UR14][R24.64+0x1], R45 ;  /* 0x0000012d1800a986 */ /* 0x0003e2000c10110e */
[----:B------:R-:W-:Y:S05]  /*5830*/  @P5 BRA `(.L_x_38) ;  /* 0x0000000000045947 */ /* 0x000fea0003800000 */
[----:B------:R3:W5:Y:S02]  /*5840*/  LDG.E.U8 R44, desc[UR14][R34.64] ;  /* 0x0000000e222c7981 */ /* 0x000764000c1e1100 */
.L_x_38:
[----:B------:R-:W-:Y:S05]  /*5850*/  BSYNC B1 ;  /* 0x0000000000017941 */ /* 0x000fea0003800000 */
.L_x_37:
[----:B-----5:R-:W-:Y:S01]  /*5860*/  LOP3.LUT R44, R44, 0xff, RZ, 0xc0, !PT ;  /* 0x000000ff2c2c7812 */ /* 0x020fe200078ec0ff */
[----:B------:R-:W-:Y:S01]  /*5870*/  BSSY B1, `(.L_x_39) ;  /* 0x000000b000017945 */ /* 0x000fe20003800000 */
[----:B------:R-:W-:Y:S02]  /*5880*/  ISETP.LT.OR P2, PT, R41, 0x2, !P1 ;  /* 0x000000022900780c */ /* 0x000fe40004f41670 */
[----:B------:R-:W-:-:S05]  /*5890*/  F2FP.F16.E4M3.UNPACK_B R44, R44 ;  /* 0x0000002cff2c723e */ /* 0x000fca00020006ff */
[----:B------:R-:W-:-:S05]  /*58a0*/  HADD2.F32 R44, -RZ, R44.H0_H0 ;  /* 0x2000002cff2c7230 */ /* 0x000fca0000004100 */
[----:B------:R-:W-:-:S04]  /*58b0*/  FMUL R44, R44, UR21 ;  /* 0x000000152c2c7c20 */ /* 0x000fc80008400000 */
[----:B------:R-:W-:-:S05]  /*58c0*/  FFMA R44, R225, UR20, R44 ;  /* 0x00000014e12c7c23 */ /* 0x000fca000800002c */
[----:B-1----:R-:W-:Y:S02]  /*58d0*/  F2FP.SATFINITE.E4M3.F32.PACK_AB_MERGE_C R45, RZ, R44, RZ ;  /* 0x0000002cff2d723e */ /* 0x002fe400048070ff */
[----:B------:R-:W-:-:S03]  /*58e0*/  PRMT R44, RZ, 0x7610, R44 ;  /* 0x00007610ff2c7816 */ /* 0x000fc6000000002c */
[----:B------:R1:W-:Y:S01]  /*58f0*/  @!P5 STG.E.U8 desc[UR14][R26.64], R45 ;  /* 0x0000002d1a00d986 */ /* 0x0003e2000c10110e */
[----:B------:R-:W-:Y:S05]  /*5900*/  @P2 BRA `(.L_x_40) ;  /* 0x0000000000042947 */ /* 0x000fea0003800000 */
[----:B------:R4:W5:Y:S02]  /*5910*/  LDG.E.U8 R44, desc[UR14][R34.64+0x1] ;  /* 0x0000010e222c7981 */ /* 0x000964000c1e1100 */
.L_x_40:
[----:B------:R-:W-:Y:S05]  /*5920*/  BSYNC B1 ;  /* 0x0000000000017941 */ /* 0x000fea0003800000 */
.L_x_39:
[----:B-----5:R-:W-:Y:S01]  /*5930*/  LOP3.LUT R44, R44, 0xff, RZ, 0xc0, !PT ;  /* 0x000000ff2c2c7812 */ /* 0x020fe200078ec0ff */
[----:B------:R-:W-:Y:S01]  /*5940*/  BSSY B1, `(.L_x_41) ;  /* 0x000000b000017945 */ /* 0x000fe20003800000 */
[----:B------:R-:W-:Y:S02]  /*5950*/  ISETP.LT.OR P3, PT, R41, 0x9, !P0 ;  /* 0x000000092900780c */ /* 0x000fe40004761670 */
[----:B------:R-:W-:-:S05]  /*5960*/  F2FP.F16.E4M3.UNPACK_B R44, R44 ;  /* 0x0000002cff2c723e */ /* 0x000fca00020006ff */
[----:B------:R-:W-:-:S05]  /*5970*/  HADD2.F32 R44, -RZ, R44.H0_H0 ;  /* 0x2000002cff2c7230 */ /* 0x000fca0000004100 */
[----:B-1----:R-:W-:Y:S01]  /*5980*/  FMUL R45, R44, UR21 ;  /* 0x000000152c2d7c20 */ /* 0x002fe20008400000 */
[----:B------:R-:W-:-:S03]  /*5990*/  PRMT R44, RZ, 0x7610, R44 ;  /* 0x00007610ff2c7816 */ /* 0x000fc6000000002c */
[----:B------:R-:W-:-:S05]  /*59a0*/  FFMA R45, R224, UR20, R45 ;  /* 0x00000014e02d7c23 */ /* 0x000fca000800002d */
[----:B------:R-:W-:-:S05]  /*59b0*/  F2FP.SATFINITE.E4M3.F32.PACK_AB_MERGE_C R45, RZ, R45, RZ ;  /* 0x0000002dff2d723e */ /* 0x000fca00048070ff */
[----:B------:R1:W-:Y:S01]  /*59c0*/  @!P2 STG.E.U8 desc[UR14][R26.64+0x1], R45 ;  /* 0x0000012d1a00a986 */ /* 0x0003e2000c10110e */
[----:B------:R-:W-:Y:S05]  /*59d0*/  @P3 BRA `(.L_x_42) ;  /* 0x0000000000043947 */ /* 0x000fea0003800000 */
[----:B------:R0:W5:Y:S02]  /*59e0*/  LDG.E.U8 R44, desc[UR14][R32.64+0x8] ;  /* 0x0000080e202c7981 */ /* 0x000164000c1e1100 */
.L_x_42:
[----:B------:R-:W-:Y:S05]  /*59f0*/  BSYNC B1 ;  /* 0x0000000000017941 */ /* 0x000fea0003800000 */
.L_x_41:
        /* <DEDUP_REMOVED lines=12> */
.L_x_44:
[----:B------:R-:W-:Y:S05]  /*5ac0*/  BSYNC B1 ;  /* 0x0000000000017941 */ /* 0x000fea0003800000 */
.L_x_43:
        /* <DEDUP_REMOVED lines=12> */
.L_x_46:
[----:B------:R-:W-:Y:S05]  /*5b90*/  BSYNC B1 ;  /* 0x0000000000017941 */ /* 0x000fea0003800000 */
.L_x_45:
        /* <DEDUP_REMOVED lines=12> */
.L_x_48:
[----:B------:R-:W-:Y:S05]  /*5c60*/  BSYNC B1 ;  /* 0x0000000000017941 */ /* 0x000fea0003800000 */
.L_x_47:
        /* <DEDUP_REMOVED lines=12> */
.L_x_50:
[----:B------:R-:W-:Y:S05]  /*5d30*/  BSYNC B1 ;  /* 0x0000000000017941 */ /* 0x000fea0003800000 */
.L_x_49:
        /* <DEDUP_REMOVED lines=12> */
.L_x_52:
[----:B------:R-:W-:Y:S05]  /*5e00*/  BSYNC B1 ;  /* 0x0000000000017941 */ /* 0x000fea0003800000 */
.L_x_51:
        /* <DEDUP_REMOVED lines=12> */
.L_x_54:
[----:B------:R-:W-:Y:S05]  /*5ed0*/  BSYNC B1 ;  /* 0x0000000000017941 */ /* 0x000fea0003800000 */
.L_x_53:
        /* <DEDUP_REMOVED lines=12> */
.L_x_56:
[----:B------:R-:W-:Y:S05]  /*5fa0*/  BSYNC B1 ;  /* 0x0000000000017941 */ /* 0x000fea0003800000 */
.L_x_55:
        /* <DEDUP_REMOVED lines=12> */
.L_x_58:
[----:B------:R-:W-:Y:S05]  /*6070*/  BSYNC B1 ;  /* 0x0000000000017941 */ /* 0x000fea0003800000 */
.L_x_57:
        /* <DEDUP_REMOVED lines=12> */
.L_x_60:
[----:B------:R-:W-:Y:S05]  /*6140*/  BSYNC B1 ;  /* 0x0000000000017941 */ /* 0x000fea0003800000 */
.L_x_59:
        /* <DEDUP_REMOVED lines=12> */
.L_x_62:
[----:B------:R-:W-:Y:S05]  /*6210*/  BSYNC B1 ;  /* 0x0000000000017941 */ /* 0x000fea0003800000 */
.L_x_61:
        /* <DEDUP_REMOVED lines=12> */
.L_x_64:
[----:B------:R-:W-:Y:S05]  /*62e0*/  BSYNC B1 ;  /* 0x0000000000017941 */ /* 0x000fea0003800000 */
.L_x_63:
        /* <DEDUP_REMOVED lines=12> */
.L_x_66:
[----:B------:R-:W-:Y:S05]  /*63b0*/  BSYNC B1 ;  /* 0x0000000000017941 */ /* 0x000fea0003800000 */
.L_x_65:
        /* <DEDUP_REMOVED lines=12> */
.L_x_68:
[----:B------:R-:W-:Y:S05]  /*6480*/  BSYNC B1 ;  /* 0x0000000000017941 */ /* 0x000fea0003800000 */
.L_x_67:
        /* <DEDUP_REMOVED lines=12> */
.L_x_70:
[----:B------:R-:W-:Y:S05]  /*6550*/  BSYNC B1 ;  /* 0x0000000000017941 */ /* 0x000fea0003800000 */
.L_x_69:
        /* <DEDUP_REMOVED lines=12> */
.L_x_72:
[----:B------:R-:W-:Y:S05]  /*6620*/  BSYNC B1 ;  /* 0x0000000000017941 */ /* 0x000fea0003800000 */
.L_x_71:
        /* <DEDUP_REMOVED lines=12> */
.L_x_74:
[----:B------:R-:W-:Y:S05]  /*66f0*/  BSYNC B1 ;  /* 0x0000000000017941 */ /* 0x000fea0003800000 */
.L_x_73:
        /* <DEDUP_REMOVED lines=12> */
.L_x_76:
[----:B------:R-:W-:Y:S05]  /*67c0*/  BSYNC B1 ;  /* 0x0000000000017941 */ /* 0x000fea0003800000 */
.L_x_75:
        /* <DEDUP_REMOVED lines=12> */
.L_x_78:
[----:B------:R-:W-:Y:S05]  /*6890*/  BSYNC B1 ;  /* 0x0000000000017941 */ /* 0x000fea0003800000 */
.L_x_77:
        /* <DEDUP_REMOVED lines=12> */
.L_x_80:
[----:B------:R-:W-:Y:S05]  /*6960*/  BSYNC B1 ;  /* 0x0000000000017941 */ /* 0x000fea0003800000 */
.L_x_79:
        /* <DEDUP_REMOVED lines=12> */
.L_x_82:
[----:B------:R-:W-:Y:S05]  /*6a30*/  BSYNC B1 ;  /* 0x0000000000017941 */ /* 0x000fea0003800000 */
.L_x_81:
        /* <DEDUP_REMOVED lines=12> */
.L_x_84:
[----:B------:R-:W-:Y:S05]  /*6b00*/  BSYNC B1 ;  /* 0x0000000000017941 */ /* 0x000fea0003800000 */
.L_x_83:
        /* <DEDUP_REMOVED lines=12> */
.L_x_86:
[----:B------:R-:W-:Y:S05]  /*6bd0*/  BSYNC B1 ;  /* 0x0000000000017941 */ /* 0x000fea0003800000 */
.L_x_85:
        /* <DEDUP_REMOVED lines=12> */
.L_x_88:
[----:B------:R-:W-:Y:S05]  /*6ca0*/  BSYNC B1 ;  /* 0x0000000000017941 */ /* 0x000fea0003800000 */
.L_x_87:
        /* <DEDUP_REMOVED lines=12> */
.L_x_90:
[----:B------:R-:W-:Y:S05]  /*6d70*/  BSYNC B1 ;  /* 0x0000000000017941 */ /* 0x000fea0003800000 */
.L_x_89:
        /* <DEDUP_REMOVED lines=12> */
.L_x_92:
[----:B------:R-:W-:Y:S05]  /*6e40*/  BSYNC B1 ;  /* 0x0000000000017941 */ /* 0x000fea0003800000 */
.L_x_91:
        /* <DEDUP_REMOVED lines=12> */
.L_x_94:
[----:B------:R-:W-:Y:S05]  /*6f10*/  BSYNC B1 ;  /* 0x0000000000017941 */ /* 0x000fea0003800000 */
.L_x_93:
        /* <DEDUP_REMOVED lines=12> */
.L_x_96:
[----:B------:R-:W-:Y:S05]  /*6fe0*/  BSYNC B1 ;  /* 0x0000000000017941 */ /* 0x000fea0003800000 */
.L_x_95:
        /* <DEDUP_REMOVED lines=12> */
.L_x_98:
[----:B------:R-:W-:Y:S05]  /*70b0*/  BSYNC B1 ;  /* 0x0000000000017941 */ /* 0x000fea0003800000 */
.L_x_97:
        /* <DEDUP_REMOVED lines=12> */
.L_x_100:
[----:B------:R-:W-:Y:S05]  /*7180*/  BSYNC B1 ;  /* 0x0000000000017941 */ /* 0x000fea0003800000 */
.L_x_99:
        /* <DEDUP_REMOVED lines=12> */
.L_x_102:
[----:B------:R-:W-:Y:S05]  /*7250*/  BSYNC B1 ;  /* 0x0000000000017941 */ /* 0x000fea0003800000 */
.L_x_101:
        /* <DEDUP_REMOVED lines=12> */
.L_x_104:
[----:B------:R-:W-:Y:S05]  /*7320*/  BSYNC B1 ;  /* 0x0000000000017941 */ /* 0x000fea0003800000 */
.L_x_103:
        /* <DEDUP_REMOVED lines=12> */
.L_x_106:
[----:B------:R-:W-:Y:S05]  /*73f0*/  BSYNC B1 ;  /* 0x0000000000017941 */ /* 0x000fea0003800000 */
.L_x_105:
        /* <DEDUP_REMOVED lines=12> */
.L_x_108:
[----:B------:R-:W-:Y:S05]  /*74c0*/  BSYNC B1 ;  /* 0x0000000000017941 */ /* 0x000fea0003800000 */
.L_x_107:
        /* <DEDUP_REMOVED lines=12> */
.L_x_110:
[----:B------:R-:W-:Y:S05]  /*7590*/  BSYNC B1 ;  /* 0x0000000000017941 */ /* 0x000fea0003800000 */
.L_x_109:
        /* <DEDUP_REMOVED lines=12> */
.L_x_112:
[----:B------:R-:W-:Y:S05]  /*7660*/  BSYNC B1 ;  /* 0x0000000000017941 */ /* 0x000fea0003800000 */
.L_x_111:
        /* <DEDUP_REMOVED lines=12> */
.L_x_114:
[----:B------:R-:W-:Y:S05]  /*7730*/  BSYNC B1 ;  /* 0x0000000000017941 */ /* 0x000fea0003800000 */
.L_x_113:
        /* <DEDUP_REMOVED lines=12> */
.L_x_116:
[----:B------:R-:W-:Y:S05]  /*7800*/  BSYNC B1 ;  /* 0x0000000000017941 */ /* 0x000fea0003800000 */
.L_x_115:
        /* <DEDUP_REMOVED lines=12> */
.L_x_118:
[----:B------:R-:W-:Y:S05]  /*78d0*/  BSYNC B1 ;  /* 0x0000000000017941 */ /* 0x000fea0003800000 */
.L_x_117:
        /* <DEDUP_REMOVED lines=12> */
.L_x_120:
[----:B------:R-:W-:Y:S05]  /*79a0*/  BSYNC B1 ;  /* 0x0000000000017941 */ /* 0x000fea0003800000 */
.L_x_119:
        /* <DEDUP_REMOVED lines=12> */
.L_x_122:
[----:B------:R-:W-:Y:S05]  /*7a70*/  BSYNC B1 ;  /* 0x0000000000017941 */ /* 0x000fea0003800000 */
.L_x_121:
        /* <DEDUP_REMOVED lines=12> */
.L_x_124:
[----:B------:R-:W-:Y:S05]  /*7b40*/  BSYNC B1 ;  /* 0x0000000000017941 */ /* 0x000fea0003800000 */
.L_x_123:
        /* <DEDUP_REMOVED lines=12> */
.L_x_126:
[----:B------:R-:W-:Y:S05]  /*7c10*/  BSYNC B1 ;  /* 0x0000000000017941 */ /* 0x000fea0003800000 */
.L_x_125:
        /* <DEDUP_REMOVED lines=12> */
.L_x_128:
[----:B------:R-:W-:Y:S05]  /*7ce0*/  BSYNC B1 ;  /* 0x0000000000017941 */ /* 0x000fea0003800000 */
.L_x_127:
        /* <DEDUP_REMOVED lines=12> */
.L_x_130:
[----:B------:R-:W-:Y:S05]  /*7db0*/  BSYNC B1 ;  /* 0x0000000000017941 */ /* 0x000fea0003800000 */
.L_x_129:
        /* <DEDUP_REMOVED lines=12> */
.L_x_132:
[----:B------:R-:W-:Y:S05]  /*7e80*/  BSYNC B1 ;  /* 0x0000000000017941 */ /* 0x000fea0003800000 */
.L_x_131:
        /* <DEDUP_REMOVED lines=12> */
.L_x_134:
[----:B------:R-:W-:Y:S05]  /*7f50*/  BSYNC B1 ;  /* 0x0000000000017941 */ /* 0x000fea0003800000 */
.L_x_133:
        /* <DEDUP_REMOVED lines=12> */
.L_x_136:
[----:B------:R-:W-:Y:S05]  /*8020*/  BSYNC B1 ;  /* 0x0000000000017941 */ /* 0x000fea0003800000 */
.L_x_135:
        /* <DEDUP_REMOVED lines=12> */
.L_x_138:
[----:B------:R-:W-:Y:S05]  /*80f0*/  BSYNC B1 ;  /* 0x0000000000017941 */ /* 0x000fea0003800000 */
.L_x_137:
        /* <DEDUP_REMOVED lines=12> */
.L_x_140:
[----:B------:R-:W-:Y:S05]  /*81c0*/  BSYNC B1 ;  /* 0x0000000000017941 */ /* 0x000fea0003800000 */
.L_x_139:
        /* <DEDUP_REMOVED lines=12> */
.L_x_142:
[----:B------:R-:W-:Y:S05]  /*8290*/  BSYNC B1 ;  /* 0x0000000000017941 */ /* 0x000fea0003800000 */
.L_x_141:
        /* <DEDUP_REMOVED lines=12> */
.L_x_144:
[----:B------:R-:W-:Y:S05]  /*8360*/  BSYNC B1 ;  /* 0x0000000000017941 */ /* 0x000fea0003800000 */
.L_x_143:
        /* <DEDUP_REMOVED lines=12> */
.L_x_146:
[----:B------:R-:W-:Y:S05]  /*8430*/  BSYNC B1 ;  /* 0x0000000000017941 */ /* 0x000fea0003800000 */
.L_x_145:
        /* <DEDUP_REMOVED lines=12> */
.L_x_148:
[----:B------:R-:W-:Y:S05]  /*8500*/  BSYNC B1 ;  /* 0x0000000000017941 */ /* 0x000fea0003800000 */
.L_x_147:
        /* <DEDUP_REMOVED lines=12> */
.L_x_150:
[----:B------:R-:W-:Y:S05]  /*85d0*/  BSYNC B1 ;  /* 0x0000000000017941 */ /* 0x000fea0003800000 */
.L_x_149:
        /* <DEDUP_REMOVED lines=12> */
.L_x_152:
[----:B------:R-:W-:Y:S05]  /*86a0*/  BSYNC B1 ;  /* 0x0000000000017941 */ /* 0x000fea0003800000 */
.L_x_151:
        /* <DEDUP_REMOVED lines=12> */
.L_x_154:
[----:B------:R-:W-:Y:S05]  /*8770*/  BSYNC B1 ;  /* 0x0000000000017941 */ /* 0x000fea0003800000 */
.L_x_153:
        /* <DEDUP_REMOVED lines=12> */
.L_x_156:
[----:B------:R-:W-:Y:S05]  /*8840*/  BSYNC B1 ;  /* 0x0000000000017941 */ /* 0x000fea0003800000 */
.L_x_155:
[----:B-----5:R-:W-:Y:S01]  /*8850*/  LOP3.LUT R44, R44, 0xff, RZ, 0xc0, !PT ;  /* 0x000000ff2c2c7812 */ /* 0x020fe200078ec0ff */
[----:B------:R-:W-:Y:S01]  /*8860*/  BSSY B1, `(.L_x_157) ;  /* 0x000000b000017945 */ /* 0x000fe20003800000 */
[----:B------:R-:W-:Y:S02]  /*8870*/  ISETP.LT.OR P2, PT, R41, 0x79, !P1 ;  /* 0x000000792900780c */ /* 0x000fe40004f41670 */
[----:B------:R-:W-:Y:S02]  /*8880*/  F2FP.F16.E4M3.UNPACK_B R44, R44 ;  /* 0x0000002cff2c723e */ /* 0x000fe400020006ff */
[----:B0-2---:R-:W-:-:S03]  /*8890*/  PRMT R32, RZ, 0x7610, R32 ;  /* 0x00007610ff207816 */ /* 0x005fc60000000020 */
[----:B------:R-:W-:-:S05]  /*88a0*/  HADD2.F32 R44, -RZ, R44.H0_H0 ;  /* 0x2000002cff2c7230 */ /* 0x000fca0000004100 */
[----:B------:R-:W-:-:S04]  /*88b0*/  FMUL R33, R44, UR21 ;  /* 0x000000152c217c20 */ /* 0x000fc80008400000 */
[----:B------:R-:W-:-:S05]  /*88c0*/  FFMA R33, R166, UR20, R33 ;  /* 0x00000014a6217c23 */ /* 0x000fca0008000021 */
[----:B------:R-:W-:-:S05]  /*88d0*/  F2FP.SATFINITE.E4M3.F32.PACK_AB_MERGE_C R33, RZ, R33, RZ ;  /* 0x00000021ff21723e */ /* 0x000fca00048070ff */
[----:B------:R0:W-:Y:S01]  /*88e0*/  @!P0 STG.E.U8 desc[UR14][R24.64+0x79], R33 ;  /* 0x0000792118008986 */ /* 0x0001e2000c10110e */
[----:B------:R-:W-:Y:S05]  /*88f0*/  @P2 BRA `(.L_x_158) ;  /* 0x0000000000042947 */ /* 0x000fea0003800000 */
[----:B------:R2:W5:Y:S02]  /*8900*/  LDG.E.U8 R32, desc[UR14][R34.64+0x78] ;  /* 0x0000780e22207981 */ /* 0x000564000c1e1100 */
.L_x_158:
[----:B------:R-:W-:Y:S05]  /*8910*/  BSYNC B1 ;  /* 0x0000000000017941 */ /* 0x000fea0003800000 */
.L_x_157:
[----:B-----5:R-:W-:Y:S01]  /*8920*/  LOP3.LUT R32, R32, 0xff, RZ, 0xc0, !PT ;  /* 0x000000ff20207812 */ /* 0x020fe200078ec0ff */
[----:B------:R-:W-:Y:S01]  /*8930*/  BSSY B1, `(.L_x_159) ;  /* 0x000000b000017945 */ /* 0x000fe20003800000 */
[----:B------:R-:W-:Y:S02]  /*8940*/  ISETP.LT.OR P1, PT, R41, 0x7a, !P1 ;  /* 0x0000007a2900780c */ /* 0x000fe40004f21670 */
[----:B------:R-:W-:Y:S02]  /*8950*/  F2FP.F16.E4M3.UNPACK_B R32, R32 ;  /* 0x00000020ff20723e */ /* 0x000fe400020006ff */
[----:B01----:R-:W-:-:S03]  /*8960*/  PRMT R24, RZ, 0x7610, R24 ;  /* 0x00007610ff187816 */ /* 0x003fc60000000018 */
[----:B------:R-:W-:-:S05]  /*8970*/  HADD2.F32 R32, -RZ, R32.H0_H0 ;  /* 0x20000020ff207230 */ /* 0x000fca0000004100 */
[----:B------:R-:W-:-:S04]  /*8980*/  FMUL R32, R32, UR21 ;  /* 0x0000001520207c20 */ /* 0x000fc80008400000 */
[----:B------:R-:W-:-:S05]  /*8990*/  FFMA R32, R165, UR20, R32 ;  /* 0x00000014a5207c23 */ /* 0x000fca0008000020 */
[----:B------:R-:W-:-:S05]  /*89a0*/  F2FP.SATFINITE.E4M3.F32.PACK_AB_MERGE_C R25, RZ, R32, RZ ;  /* 0x00000020ff19723e */ /* 0x000fca00048070ff */
[----:B------:R0:W-:Y:S01]  /*89b0*/  @!P2 STG.E.U8 desc[UR14][R26.64+0x78], R25 ;  /* 0x000078191a00a986 */ /* 0x0001e2000c10110e */
[----:B------:R-:W-:Y:S05]  /*89c0*/  @P1 BRA `(.L_x_160) ;  /* 0x0000000000041947 */ /* 0x000fea0003800000 */
[----:B------:R1:W5:Y:S02]  /*89d0*/  LDG.E.U8 R24, desc[UR14][R34.64+0x79] ;  /* 0x0000790e22187981 */ /* 0x000364000c1e1100 */
.L_x_160:
[----:B------:R-:W-:Y:S05]  /*89e0*/  BSYNC B1 ;  /* 0x0000000000017941 */ /* 0x000fea0003800000 */
.L_x_159:
[----:B-----5:R-:W-:Y:S01]  /*89f0*/  LOP3.LUT R24, R24, 0xff, RZ, 0xc0, !PT ;  /* 0x000000ff18187812 */ /* 0x020fe200078ec0ff */
[----:B------:R-:W-:Y:S01]  /*8a00*/  BSSY B1, `(.L_x_161) ;  /* 0x0000013000017945 */ /* 0x000fe20003800000 */
[----:B-1234-:R-:W-:Y:S02]  /*8a10*/  IADD3 R35, P0, R43, 0x80, RZ ;  /* 0x000000802b237810 */ /* 0x01efe40007f1e0ff */
[----:B------:R-:W-:-:S03]  /*8a20*/  F2FP.F16.E4M3.UNPACK_B R24, R24 ;  /* 0x00000018ff18723e */ /* 0x000fc600020006ff */
[----:B0-----:R-:W-:Y:S01]  /*8a30*/  IMAD.X R25, RZ, RZ, R39, P0 ;  /* 0x000000ffff197224 */ /* 0x001fe200000e0627 */
        /* <DEDUP_REMOVED lines=15> */
.L_x_162:
[----:B------:R-:W-:Y:S05]  /*8b30*/  BSYNC B1 ;  /* 0x0000000000017941 */ /* 0x000fea0003800000 */
.L_x_161:
[----:B-----5:R-:W-:Y:S01]  /*8b40*/  LOP3.LUT R32, R32, 0xff, RZ, 0xc0, !PT ;  /* 0x000000ff20207812 */ /* 0x020fe200078ec0ff */
[----:B------:R-:W-:Y:S01]  /*8b50*/  BSSY B1, `(.L_x_163) ;  /* 0x000000b000017945 */ /* 0x000fe20003800000 */
[----:B------:R-:W-:Y:S02]  /*8b60*/  ISETP.LT.OR P2, PT, R41, 0x2, !P0 ;  /* 0x000000022900780c */ /* 0x000fe40004741670 */
[----:B------:R-:W-:Y:S02]  /*8b70*/  F2FP.F16.E4M3.UNPACK_B R32, R32 ;  /* 0x00000020ff20723e */ /* 0x000fe400020006ff */
[----:B0-----:R-:W-:-:S03]  /*8b80*/  PRMT R26, RZ, 0x7610, R26 ;  /* 0x00007610ff1a7816 */ /* 0x001fc6000000001a */
[----:B------:R-:W-:-:S05]  /*8b90*/  HADD2.F32 R32, -RZ, R32.H0_H0 ;  /* 0x20000020ff207230 */ /* 0x000fca0000004100 */
[----:B------:R-:W-:-:S04]  /*8ba0*/  FMUL R32, R32, UR21 ;  /* 0x0000001520207c20 */ /* 0x000fc80008400000 */
[----:B------:R-:W-:-:S05]  /*8bb0*/  FFMA R32, R163, UR20, R32 ;  /* 0x00000014a3207c23 */ /* 0x000fca0008000020 */
[----:B------:R-:W-:-:S05]  /*8bc0*/  F2FP.SATFINITE.E4M3.F32.PACK_AB_MERGE_C R27, RZ, R32, RZ ;  /* 0x00000020ff1b723e */ /* 0x000fca00048070ff */
[----:B------:R0:W-:Y:S01]  /*8bd0*/  @!P3 STG.E.U8 desc[UR14][R28.64], R27 ;  /* 0x0000001b1c00b986 */ /* 0x0001e2000c10110e */
[----:B------:R-:W-:Y:S05]  /*8be0*/  @P2 BRA `(.L_x_164) ;  /* 0x0000000000042947 */ /* 0x000fea0003800000 */
[----:B------:R2:W5:Y:S02]  /*8bf0*/  LDG.E.U8 R26, desc[UR14][R24.64+0x1] ;  /* 0x0000010e181a7981 */ /* 0x000564000c1e1100 */
.L_x_164:
[----:B------:R-:W-:Y:S05]  /*8c00*/  BSYNC B1 ;  /* 0x0000000000017941 */ /* 0x000fea0003800000 */
.L_x_163:
[----:B-----5:R-:W-:Y:S01]  /*8c10*/  LOP3.LUT R26, R26, 0xff, RZ, 0xc0, !PT ;  /* 0x000000ff1a1a7812 */ /* 0x020fe200078ec0ff */
[----:B------:R-:W-:Y:S01]  /*8c20*/  BSSY B1, `(.L_x_165) ;  /* 0x0000013000017945 */ /* 0x000fe20003800000 */
[----:B------:R-:W-:Y:S02]  /*8c30*/  IADD3 R43, P1, R43, 0x88, RZ ;  /* 0x000000882b2b7810 */ /* 0x000fe40007f3e0ff */
[----:B------:R-:W-:Y:S02]  /*8c40*/  F2FP.F16.E4M3.UNPACK_B R26, R26 ;  /* 0x0000001aff1a723e */ /* 0x000fe400020006ff */
[----:B------:R-:W-:Y:S01]  /*8c50*/  PRMT R32, RZ, 0x7610, R32 ;  /* 0x00007610ff207816 */ /* 0x000fe20000000020 */
[----:B------:R-:W-:Y:S01]  /*8c60*/  IMAD.X R38, RZ, RZ, R39, P1 ;  /* 0x000000ffff267224 */ /* 0x000fe200008e0627 */
[----:B------:R-:W-:Y:S01]  /*8c70*/  ISETP.GE.AND P1, PT, R42, 0x89, PT ;  /* 0x000000892a00780c */ /* 0x000fe20003f26270 */
[----:B------:R-:W-:Y:S02]  /*8c80*/  HADD2.F32 R26, -RZ, R26.H0_H0 ;  /* 0x2000001aff1a7230 */ /* 0x000fe40000004100 */
[----:B------:R-:W-:Y:S01]  /*8c90*/  IMAD R38, R38, UR6, RZ ;  /* 0x0000000626267c24 */ /* 0x000fe2000f8e02ff */
[----:B------:R-:W-:Y:S01]  /*8ca0*/  ISETP.LT.OR P5, PT, R41, 0x1, !P1 ;  /* 0x000000012900780c */ /* 0x000fe20004fa1670 */
[----:B------:R-:W-:-:S04]  /*8cb0*/  IMAD.WIDE.U32 R36, R43, UR6, R36 ;  /* 0x000000062b247c25 */ /* 0x000fc8000f8e0024 */
[----:B0-----:R-:W-:Y:S01]  /*8cc0*/  FMUL R27, R26, UR21 ;  /* 0x000000151a1b7c20 */ /* 0x001fe20008400000 */
[----:B------:R-:W-:-:S03]  /*8cd0*/  IMAD R43, R43, UR7, R38 ;  /* 0x000000072b2b7c24 */ /* 0x000fc6000f8e0226 */
[----:B------:R-:W-:Y:S01]  /*8ce0*/  FFMA R27, R162, UR20, R27 ;  /* 0x00000014a21b7c23 */ /* 0x000fe2000800001b */
[----:B------:R-:W-:-:S04]  /*8cf0*/  IADD3 R26, P3, R36, UR10, RZ ;  /* 0x0000000a241a7c10 */ /* 0x000fc8000ff7e0ff */
[----:B------:R-:W-:Y:S02]  /*8d00*/  F2FP.SATFINITE.E4M3.F32.PACK_AB_MERGE_C R33, RZ, R27, RZ ;  /* 0x0000001bff21723e */ /* 0x000fe400048070ff */
[----:B------:R-:W-:-:S03]  /*8d10*/  IADD3.X R27, R37, UR11, R43, P3, !PT ;  /* 0x0000000b251b7c10 */ /* 0x000fc60009ffe42b */
[----:B------:R0:W-:Y:S01]  /*8d20*/  @!P2 STG.E.U8 desc[UR14][R28.64+0x1], R33 ;  /* 0x000001211c00a986 */ /* 0x0001e2000c10110e */
[----:B------:R-:W-:Y:S05]  /*8d30*/  @P5 BRA `(.L_x_166) ;  /* 0x0000000000045947 */ /* 0x000fea0003800000 */
[----:B------:R3:W5:Y:S02]  /*8d40*/  LDG.E.U8 R32, desc[UR14][R26.64] ;  /* 0x0000000e1a207981 */ /* 0x000764000c1e1100 */
.L_x_166:
[----:B------:R-:W-:Y:S05]  /*8d50*/  BSYNC B1 ;  /* 0x0000000000017941 */ /* 0x000fea0003800000 */
.L_x_165:
[----:B-----5:R-:W-:Y:S01]  /*8d60*/  LOP3.LUT R32, R32, 0xff, RZ, 0xc0, !PT ;  /* 0x000000ff20207812 */ /* 0x020fe200078ec0ff */
[----:B------:R-:W-:Y:S01]  /*8d70*/  BSSY B1, `(.L_x_167) ;  /* 0x000000b000017945 */ /* 0x000fe20003800000 */
[----:B------:R-:W-:Y:S02]  /*8d80*/  ISETP.LT.OR P2, PT, R41, 0x2, !P1 ;  /* 0x000000022900780c */ /* 0x000fe40004f41670 */
[----:B------:R-:W-:-:S05]  /*8d90*/  F2FP.F16.E4M3.UNPACK_B R32, R32 ;  /* 0x00000020ff20723e */ /* 0x000fca00020006ff */
[----:B------:R-:W-:-:S05]  /*8da0*/  HADD2.F32 R32, -RZ, R32.H0_H0 ;  /* 0x20000020ff207230 */ /* 0x000fca0000004100 */
[----:B------:R-:W-:-:S04]  /*8db0*/  FMUL R32, R32, UR21 ;  /* 0x0000001520207c20 */ /* 0x000fc80008400000 */
[----:B------:R-:W-:-:S05]  /*8dc0*/  FFMA R32, R161, UR20, R32 ;  /* 0x00000014a1207c23 */ /* 0x000fca0008000020 */
[----:B0-----:R-:W-:Y:S02]  /*8dd0*/  F2FP.SATFINITE.E4M3.F32.PACK_AB_MERGE_C R33, RZ, R32, RZ ;  /* 0x00000020ff21723e */ /* 0x001fe400048070ff */
[----:B------:R-:W-:-:S03]  /*8de0*/  PRMT R32, RZ, 0x7610, R32 ;  /* 0x00007610ff207816 */ /* 0x000fc60000000020 */
[----:B------:R0:W-:Y:S01]  /*8df0*/  @!P5 STG.E.U8 desc[UR14][R30.64], R33 ;  /* 0x000000211e00d986 */ /* 0x0001e2000c10110e */
[----:B------:R-:W-:Y:S05]  /*8e00*/  @P2 BRA `(.L_x_168) ;  /* 0x0000000000042947 */ /* 0x000fea0003800000 */
[----:B------:R4:W5:Y:S02]  /*8e10*/  LDG.E.U8 R32, desc[UR14][R26.64+0x1] ;  /* 0x0000010e1a207981 */ /* 0x000964000c1e1100 */
.L_x_168:
[----:B------:R-:W-:Y:S05]  /*8e20*/  BSYNC B1 ;  /* 0x0000000000017941 */ /* 0x000fea0003800000 */
.L_x_167:
[----:B-----5:R-:W-:Y:S01]  /*8e30*/  LOP3.LUT R32, R32, 0xff, RZ, 0xc0, !PT ;  /* 0x000000ff20207812 */ /* 0x020fe200078ec0ff */
[----:B------:R-:W-:Y:S01]  /*8e40*/  BSSY B1, `(.L_x_169) ;  /* 0x000000b000017945 */ /* 0x000fe20003800000 */
[----:B------:R-:W-:Y:S02]  /*8e50*/  ISETP.LT.OR P3, PT, R41, 0x9, !P0 ;  /* 0x000000092900780c */ /* 0x000fe40004761670 */
[----:B------:R-:W-:-:S05]  /*8e60*/  F2FP.F16.E4M3.UNPACK_B R32, R32 ;  /* 0x00000020ff20723e */ /* 0x000fca00020006ff */
[----:B------:R-:W-:-:S05]  /*8e70*/  HADD2.F32 R32, -RZ, R32.H0_H0 ;  /* 0x20000020ff207230 */ /* 0x000fca0000004100 */
[----:B0-----:R-:W-:Y:S01]  /*8e80*/  FMUL R33, R32, UR21 ;  /* 0x0000001520217c20 */ /* 0x001fe20008400000 */
[----:B------:R-:W-:-:S03]  /*8e90*/  PRMT R32, RZ, 0x7610, R32 ;  /* 0x00007610ff207816 */ /* 0x000fc60000000020 */
[----:B------:R-:W-:-:S05]  /*8ea0*/  FFMA R33, R160, UR20, R33 ;  /* 0x00000014a0217c23 */ /* 0x000fca0008000021 */
[----:B------:R-:W-:-:S05]  /*8eb0*/  F2FP.SATFINITE.E4M3.F32.PACK_AB_MERGE_C R33, RZ, R33, RZ ;  /* 0x00000021ff21723e */ /* 0x000fca00048070ff */
[----:B------:R0:W-:Y:S01]  /*8ec0*/  @!P2 STG.E.U8 desc[UR14][R30.64+0x1], R33 ;  /* 0x000001211e00a986 */ /* 0x0001e2000c10110e */
[----:B------:R-:W-:Y:S05]  /*8ed0*/  @P3 BRA `(.L_x_170) ;  /* 0x0000000000043947 */ /* 0x000fea0003800000 */
[----:B------:R0:W5:Y:S02]  /*8ee0*/  LDG.E.U8 R32, desc[UR14][R24.64+0x8] ;  /* 0x0000080e18207981 */ /* 0x000164000c1e1100 */
.L_x_170:
[----:B------:R-:W-:Y:S05]  /*8ef0*/  BSYNC B1 ;  /* 0x0000000000017941 */ /* 0x000fea0003800000 */
.L_x_169:
        /* <DEDUP_REMOVED lines=12> */
.L_x_172:
[----:B------:R-:W-:Y:S05]  /*8fc0*/  BSYNC B1 ;  /* 0x0000000000017941 */ /* 0x000fea0003800000 */
.L_x_171:
        /* <DEDUP_REMOVED lines=12> */
.L_x_174:
[----:B------:R-:W-:Y:S05]  /*9090*/  BSYNC B1 ;  /* 0x0000000000017941 */ /* 0x000fea0003800000 */
.L_x_173:
        /* <DEDUP_REMOVED lines=12> */
.L_x_176:
[----:B------:R-:W-:Y:S05]  /*9160*/  BSYNC B1 ;  /* 0x0000000000017941 */ /* 0x000fea0003800000 */
.L_x_175:
        /* <DEDUP_REMOVED lines=12> */
.L_x_178:
[----:B------:R-:W-:Y:S05]  /*9230*/  BSYNC B1 ;  /* 0x0000000000017941 */ /* 0x000fea0003800000 */
.L_x_177:
        /* <DEDUP_REMOVED lines=12> */
.L_x_180:
[----:B------:R-:W-:Y:S05]  /*9300*/  BSYNC B1 ;  /* 0x0000000000017941 */ /* 0x000fea0003800000 */
.L_x_179:
        /* <DEDUP_REMOVED lines=12> */
.L_x_182:
[----:B------:R-:W-:Y:S05]  /*93d0*/  BSYNC B1 ;  /* 0x0000000000017941 */ /* 0x000fea0003800000 */
.L_x_181:
        /* <DEDUP_REMOVED lines=12> */
.L_x_184:
[----:B------:R-:W-:Y:S05]  /*94a0*/  BSYNC B1 ;  /* 0x0000000000017941 */ /* 0x000fea0003800000 */
.L_x_183:
        /* <DEDUP_REMOVED lines=12> */
.L_x_186:
[----:B------:R-:W-:Y:S05]  /*9570*/  BSYNC B1 ;  /* 0x0000000000017941 */ /* 0x000fea0003800000 */
.L_x_185:
[----:B-----5:R-:W-:Y:S01]  /*9580*/  LOP3.LUT R32, R32, 0xff, RZ, 0xc0, !PT ;  /* 0x000000ff20207812 */ /* 0x020fe200078ec0ff */
[----:B------:R-:W-:Y:S01]  /*9590*/  BSSY B1, `(.L_x_187) ;  /* 0x000000b000017945 */ /* 0x000fe20003800000 */
[----:B------:R-:W-:Y:S02]  /*95a0*/  ISETP.LT.OR P2, PT, R41, 0x1a, !P0 ;  /* 0x0000001a2900780c */ /* 0x000fe40004741670 */
[----:B------:R-:W-:-:S05]  /*95b0*/  F2FP.F16.E4M3.UNPACK_B R32, R32 ;  /* 0x00000020ff20723e */ /* 0x000fca00020006ff */
[----:B------:R-:W-:-:S05]  /*95c0*/  HADD2.F32 R32, -RZ, R32.H0_H0 ;  /* 0x20000020ff207230 */ /* 0x000fca0000004100 */
[----:B------:R-:W-:-:S04]  /*95d0*/  FMUL R32, R32, UR21 ;  /* 0x0000001520207c20 */ /* 0x000fc80008400000 */
[----:B------:R-:W-:Y:S01]  /*95e0*/  FFMA R32, R23, UR20, R32 ;  /* 0x0000001417207c23 */ /* 0x000fe20008000020 */
[----:B------:R-:W-:-:S04]  /*95f0*/  PRMT R23, RZ, 0x7610, R23 ;  /* 0x00007610ff177816 */ /* 0x000fc80000000017 */
[----:B0-----:R-:W-:-:S05]  /*9600*/  F2FP.SATFINITE.E4M3.F32.PACK_AB_MERGE_C R33, RZ, R32, RZ ;  /* 0x00000020ff21723e */ /* 0x001fca00048070ff */
[----:B------:R0:W-:Y:S01]  /*9610*/  @!P3 STG.E.U8 desc[UR14][R28.64+0x18], R33 ;  /* 0x000018211c00b986 */ /* 0x0001e2000c10110e */
[----:B------:R-:W-:Y:S05]  /*9620*/  @P2 BRA `(.L_x_188) ;  /* 0x0000000000042947 */ /* 0x000fea0003800000 */
[----:B------:R0:W5:Y:S02]  /*9630*/  LDG.E.U8 R23, desc[UR14][R24.64+0x19] ;  /* 0x0000190e18177981 */ /* 0x000164000c1e1100 */
.L_x_188:
[----:B------:R-:W-:Y:S05]  /*9640*/  BSYNC B1 ;  /* 0x0000000000017941 */ /* 0x000fea0003800000 */
.L_x_187:
        /* <DEDUP_REMOVED lines=8> */
[----:B------:R-:W-:-:S05]  /*96d0*/  F2FP.SATFINITE.E4M3.F32.PACK_AB_MERGE_C R23, RZ, R23, RZ ;  /* 0x00000017ff17723e */ /* 0x000fca00048070ff */
[----:B------:R0:W-:Y:S01]  /*96e0*/  @!P2 STG.E.U8 desc[UR14][R28.64+0x19], R23 ;  /* 0x000019171c00a986 */ /* 0x0001e2000c10110e */
[----:B------:R-:W-:Y:S05]  /*96f0*/  @P3 BRA `(.L_x_190) ;  /* 0x0000000000043947 */ /* 0x000fea0003800000 */
[----:B------:R0:W5:Y:S02]  /*9700*/  LDG.E.U8 R22, desc[UR14][R26.64+0x18] ;  /* 0x0000180e1a167981 */ /* 0x000164000c1e1100 */
.L_x_190:
[----:B------:R-:W-:Y:S05]  /*9710*/  BSYNC B1 ;  /* 0x0000000000017941 */ /* 0x000fea0003800000 */
.L_x_189:
        /* <DEDUP_REMOVED lines=12> */
.L_x_192:
[----:B------:R-:W-:Y:S05]  /*97e0*/  BSYNC B1 ;  /* 0x0000000000017941 */ /* 0x000fea0003800000 */
.L_x_191:
        /* <DEDUP_REMOVED lines=12> */
.L_x_194:
[----:B------:R-:W-:Y:S05]  /*98b0*/  BSYNC B1 ;  /* 0x0000000000017941 */ /* 0x000fea0003800000 */
.L_x_193:
        /* <DEDUP_REMOVED lines=12> */
.L_x_196:
[----:B------:R-:W-:Y:S05]  /*9980*/  BSYNC B1 ;  /* 0x0000000000017941 */ /* 0x000fea0003800000 */
.L_x_195:
        /* <DEDUP_REMOVED lines=12> */
.L_x_198:
[----:B------:R-:W-:Y:S05]  /*9a50*/  BSYNC B1 ;  /* 0x0000000000017941 */ /* 0x000fea0003800000 */
.L_x_197:
        /* <DEDUP_REMOVED lines=12> */
.L_x_200:
[----:B------:R-:W-:Y:S05]  /*9b20*/  BSYNC B1 ;  /* 0x0000000000017941 */ /* 0x000fea0003800000 */
.L_x_199:
        /* <DEDUP_REMOVED lines=12> */
.L_x_202:
[----:B------:R-:W-:Y:S05]  /*9bf0*/  BSYNC B1 ;  /* 0x0000000000017941 */ /* 0x000fea0003800000 */
.L_x_201:
        /* <DEDUP_REMOVED lines=12> */
.L_x_204:
[----:B------:R-:W-:Y:S05]  /*9cc0*/  BSYNC B1 ;  /* 0x0000000000017941 */ /* 0x000fea0003800000 */
.L_x_203:
        /* <DEDUP_REMOVED lines=12> */
.L_x_206:
[----:B------:R-:W-:Y:S05]  /*9d90*/  BSYNC B1 ;  /* 0x0000000000017941 */ /* 0x000fea0003800000 */
.L_x_205:
        /* <DEDUP_REMOVED lines=12> */
.L_x_208:
[----:B------:R-:W-:Y:S05]  /*9e60*/  BSYNC B1 ;  /* 0x0000000000017941 */ /* 0x000fea0003800000 */
.L_x_207:
        /* <DEDUP_REMOVED lines=12> */
.L_x_210:
[----:B------:R-:W-:Y:S05]  /*9f30*/  BSYNC B1 ;  /* 0x0000000000017941 */ /* 0x000fea0003800000 */
.L_x_209:
        /* <DEDUP_REMOVED lines=12> */
.L_x_212:
[----:B------:R-:W-:Y:S05]  /*a000*/  BSYNC B1 ;  /* 0x0000000000017941 */ /* 0x000fea0003800000 */
.L_x_211:
        /* <DEDUP_REMOVED lines=12> */
.L_x_214:
[----:B------:R-:W-:Y:S05]  /*a0d0*/  BSYNC B1 ;  /* 0x0000000000017941 */ /* 0x000fea0003800000 */
.L_x_213:
        /* <DEDUP_REMOVED lines=12> */
.L_x_216:
[----:B------:R-:W-:Y:S05]  /*a1a0*/  BSYNC B1 ;  /* 0x0000000000017941 */ /* 0x000fea0003800000 */
.L_x_215:
        /* <DEDUP_REMOVED lines=12> */
.L_x_218:
[----:B------:R-:W-:Y:S05]  /*a270*/  BSYNC B1 ;  /* 0x0000000000017941 */ /* 0x000fea0003800000 */
.L_x_217:
        /* <DEDUP_REMOVED lines=12> */
.L_x_220:
[----:B------:R-:W-:Y:S05]  /*a340*/  BSYNC B1 ;  /* 0x0000000000017941 */ /* 0x000fea0003800000 */
.L_x_219:
        /* <DEDUP_REMOVED lines=12> */
.L_x_222:
[----:B------:R-:W-:Y:S05]  /*a410*/  BSYNC B1 ;  /* 0x0000000000017941 */ /* 0x000fea0003800000 */
.L_x_221:
        /* <DEDUP_REMOVED lines=12> */
.L_x_224:
[----:B------:R-:W-:Y:S05]  /*a4e0*/  BSYNC B1 ;  /* 0x0000000000017941 */ /* 0x000fea0003800000 */
.L_x_223:
        /* <DEDUP_REMOVED lines=12> */
.L_x_226:
[----:B------:R-:W-:Y:S05]  /*a5b0*/  BSYNC B1 ;  /* 0x0000000000017941 */ /* 0x000fea0003800000 */
.L_x_225:
        /* <DEDUP_REMOVED lines=12> */
.L_x_228:
[----:B------:R-:W-:Y:S05]  /*a680*/  BSYNC B1 ;  /* 0x0000000000017941 */ /* 0x000fea0003800000 */
.L_x_227:
        /* <DEDUP_REMOVED lines=12> */
.L_x_230:
[----:B------:R-:W-:Y:S05]  /*a750*/  BSYNC B1 ;  /* 0x0000000000017941 */ /* 0x000fea0003800000 */
.L_x_229:
[----:B-----5:R-:W-:Y:S01]  /*a760*/  LOP3.LUT R2, R2, 0xff, RZ, 0xc0, !PT ;  /* 0x000000ff02027812 */ /* 0x020fe200078ec0ff */
[----:B------:R-:W-:Y:S01]  /*a770*/  BSSY B1, `(.L_x_231) ;  /* 0x000000b000017945 */ /* 0x000fe20003800000 */
[----:B------:R-:W-:Y:S02]  /*a780*/  ISETP.LT.OR P2, PT, R41, 0x42, !P1 ;  /* 0x000000422900780c */ /* 0x000fe40004f41670 */
[----:B------:R-:W-:-:S05]  /*a790*/  F2FP.F16.E4M3.UNPACK_B R2, R2 ;  /* 0x00000002ff02723e */ /* 0x000fca00020006ff */
[----:B------:R-:W-:-:S05]  /*a7a0*/  HADD2.F32 R2, -RZ, R2.H0_H0 ;  /* 0x20000002ff027230 */ /* 0x000fca0000004100 */
[----:B0-----:R-:W-:-:S04]  /*a7b0*/  FMUL R3, R2, UR21 ;  /* 0x0000001502037c20 */ /* 0x001fc80008400000 */
[----:B------:R-:W-:Y:S01]  /*a7c0*/  FFMA R3, R0, UR20, R3 ;  /* 0x0000001400037c23 */ /* 0x000fe20008000003 */
[----:B------:R-:W-:-:S04]  /*a7d0*/  PRMT R0, RZ, 0x7610, R0 ;  /* 0x00007610ff007816 */ /* 0x000fc80000000000 */
[----:B------:R-:W-:-:S05]  /*a7e0*/  F2FP.SATFINITE.E4M3.F32.PACK_AB_MERGE_C R3, RZ, R3, RZ ;  /* 0x00000003ff03723e */ /* 0x000fca00048070ff */
[----:B------:R0:W-:Y:S01]  /*a7f0*/  @!P3 STG.E.U8 desc[UR14][R30.64+0x40], R3 ;  /* 0x000040031e00b986 */ /* 0x0001e2000c10110e */
[----:B------:R-:W-:Y:S05]  /*a800*/  @P2 BRA `(.L_x_232) ;  /* 0x0000000000042947 */ /* 0x000fea0003800000 */
[----:B------:R0:W5:Y:S02]  /*a810*/  LDG.E.U8 R0, desc[UR14][R26.64+0x41] ;  /* 0x0000410e1a007981 */ /* 0x000164000c1e1100 */
.L_x_232:
[----:B------:R-:W-:Y:S05]  /*a820*/  BSYNC B1 ;  /* 0x0000000000017941 */ /* 0x000fea0003800000 */
.L_x_231:
[----:B------:R-:W2:Y:S01]  /*a830*/  LDL.LU R2, [R1] ;  /* 0x0000000001027983 */ /* 0x000ea20000300800 */
[----:B-----5:R-:W-:Y:S01]  /*a840*/  LOP3.LUT R0, R0, 0xff, RZ, 0xc0, !PT ;  /* 0x000000ff00007812 */ /* 0x020fe200078ec0ff */
[----:B------:R-:W-:Y:S01]  /*a850*/  BSSY B1, `(.L_x_233) ;  /* 0x000000b000017945 */ /* 0x000fe20003800000 */
[----:B------:R-:W-:Y:S02]  /*a860*/  ISETP.LT.OR P3, PT, R41, 0x49, !P0 ;  /* 0x000000492900780c */ /* 0x000fe40004761670 */
[----:B------:R-:W-:-:S05]  /*a870*/  F2FP.F16.E4M3.UNPACK_B R0, R0 ;  /* 0x00000000ff00723e */ /* 0x000fca00020006ff */
[----:B------:R-:W-:-:S05]  /*a880*/  HADD2.F32 R0, -RZ, R0.H0_H0 ;  /* 0x20000000ff007230 */ /* 0x000fca0000004100 */
[----:B------:R-:W-:-:S04]  /*a890*/  FMUL R0, R0, UR21 ;  /* 0x0000001500007c20 */ /* 0x000fc80008400000 */
[----:B--2---:R-:W-:-:S05]  /*a8a0*/  FFMA R0, R2, UR20, R0 ;  /* 0x0000001402007c23 */ /* 0x004fca0008000000 */
[----:B0-----:R-:W-:Y:S02]  /*a8b0*/  F2FP.SATFINITE.E4M3.F32.PACK_AB_MERGE_C R3, RZ, R0, RZ ;  /* 0x00000000ff03723e */ /* 0x001fe400048070ff */
[----:B------:R-:W-:-:S03]  /*a8c0*/  PRMT R0, RZ, 0x7610, R0 ;  /* 0x00007610ff007816 */ /* 0x000fc60000000000 */
[----:B------:R0:W-:Y:S01]  /*a8d0*/  @!P2 STG.E.U8 desc[UR14][R30.64+0x41], R3 ;  /* 0x000041031e00a986 */ /* 0x0001e2000c10110e */
[----:B------:R-:W-:Y:S05]  /*a8e0*/  @P3 BRA `(.L_x_234) ;  /* 0x0000000000043947 */ /* 0x000fea0003800000 */
[----:B------:R2:W5:Y:S02]  /*a8f0*/  LDG.E.U8 R0, desc[UR14][R24.64+0x48] ;  /* 0x0000480e18007981 */ /* 0x000564000c1e1100 */
.L_x_234:
[----:B------:R-:W-:Y:S05]  /*a900*/  BSYNC B1 ;  /* 0x0000000000017941 */ /* 0x000fea0003800000 */
.L_x_233:
[----:B------:R-:W3:Y:S01]  /*a910*/  LDL.LU R2, [R1+0x4] ;  /* 0x0000040001027983 */ /* 0x000ee20000300800 */
[----:B-----5:R-:W-:Y:S01]  /*a920*/  LOP3.LUT R0, R0, 0xff, RZ, 0xc0, !PT ;  /* 0x000000ff00007812 */ /* 0x020fe200078ec0ff */
[----:B------:R-:W-:Y:S01]  /*a930*/  BSSY B1, `(.L_x_235) ;  /* 0x000000b000017945 */ /* 0x000fe20003800000 */
[----:B------:R-:W-:Y:S02]  /*a940*/  ISETP.LT.OR P2, PT, R41, 0x4a, !P0 ;  /* 0x0000004a2900780c */ /* 0x000fe40004741670 */
[----:B------:R-:W-:-:S05]  /*a950*/  F2FP.F16.E4M3.UNPACK_B R0, R0 ;  /* 0x00000000ff00723e */ /* 0x000fca00020006ff */
[----:B------:R-:W-:-:S05]  /*a960*/  HADD2.F32 R0, -RZ, R0.H0_H0 ;  /* 0x20000000ff007230 */ /* 0x000fca0000004100 */
[----:B------:R-:W-:-:S04]  /*a970*/  FMUL R0, R0, UR21 ;  /* 0x0000001500007c20 */ /* 0x000fc80008400000 */
[----:B---3--:R-:W-:-:S05]  /*a980*/  FFMA R0, R2, UR20, R0 ;  /* 0x0000001402007c23 */ /* 0x008fca0008000000 */
[----:B0-----:R-:W-:Y:S02]  /*a990*/  F2FP.SATFINITE.E4M3.F32.PACK_AB_MERGE_C R3, RZ, R0, RZ ;  /* 0x00000000ff03723e */ /* 0x001fe400048070ff */
[----:B------:R-:W-:-:S03]  /*a9a0*/  PRMT R0, RZ, 0x7610, R0 ;  /* 0x00007610ff007816 */ /* 0x000fc60000000000 */
[----:B------:R0:W-:Y:S01]  /*a9b0*/  @!P3 STG.E.U8 desc[UR14][R28.64+0x48], R3 ;  /* 0x000048031c00b986 */ /* 0x0001e2000c10110e */
[----:B------:R-:W-:Y:S05]  /*a9c0*/  @P2 BRA `(.L_x_236) ;  /* 0x0000000000042947 */ /* 0x000fea0003800000 */
[----:B------:R3:W5:Y:S02]  /*a9d0*/  LDG.E.U8 R0, desc[UR14][R24.64+0x49] ;  /* 0x0000490e18007981 */ /* 0x000764000c1e1100 */
.L_x_236:
[----:B------:R-:W-:Y:S05]  /*a9e0*/  BSYNC B1 ;  /* 0x0000000000017941 */ /* 0x000fea0003800000 */
.L_x_235:
[----:B------:R-:W2:Y:S01]  /*a9f0*/  LDL.LU R2, [R1+0x8] ;  /* 0x0000080001027983 */ /* 0x000ea20000300800 */
        /* <DEDUP_REMOVED lines=12> */
.L_x_238:
[----:B------:R-:W-:Y:S05]  /*aac0*/  BSYNC B1 ;  /* 0x0000000000017941 */ /* 0x000fea0003800000 */
.L_x_237:
        /* <DEDUP_REMOVED lines=13> */
.L_x_240:
[----:B------:R-:W-:Y:S05]  /*aba0*/  BSYNC B1 ;  /* 0x0000000000017941 */ /* 0x000fea0003800000 */
.L_x_239:
        /* <DEDUP_REMOVED lines=13> */
.L_x_242:
[----:B------:R-:W-:Y:S05]  /*ac80*/  BSYNC B1 ;  /* 0x0000000000017941 */ /* 0x000fea0003800000 */
.L_x_241:
        /* <DEDUP_REMOVED lines=13> */
.L_x_244:
[----:B------:R-:W-:Y:S05]  /*ad60*/  BSYNC B1 ;  /* 0x0000000000017941 */ /* 0x000fea0003800000 */
.L_x_243:
        /* <DEDUP_REMOVED lines=13> */
.L_x_246:
[----:B------:R-:W-:Y:S05]  /*ae40*/  BSYNC B1 ;  /* 0x0000000000017941 */ /* 0x000fea0003800000 */
.L_x_245:
        /* <DEDUP_REMOVED lines=13> */
.L_x_248:
[----:B------:R-:W-:Y:S05]  /*af20*/  BSYNC B1 ;  /* 0x0000000000017941 */ /* 0x000fea0003800000 */
.L_x_247:
        /* <DEDUP_REMOVED lines=13> */
.L_x_250:
[----:B------:R-:W-:Y:S05]  /*b000*/  BSYNC B1 ;  /* 0x0000000000017941 */ /* 0x000fea0003800000 */
.L_x_249:
        /* <DEDUP_REMOVED lines=13> */
.L_x_252:
[----:B------:R-:W-:Y:S05]  /*b0e0*/  BSYNC B1 ;  /* 0x0000000000017941 */ /* 0x000fea0003800000 */
.L_x_251:
        /* <DEDUP_REMOVED lines=13> */
.L_x_254:
[----:B------:R-:W-:Y:S05]  /*b1c0*/  BSYNC B1 ;  /* 0x0000000000017941 */ /* 0x000fea0003800000 */
.L_x_253:
        /* <DEDUP_REMOVED lines=13> */
.L_x_256:
[----:B------:R-:W-:Y:S05]  /*b2a0*/  BSYNC B1 ;  /* 0x0000000000017941 */ /* 0x000fea0003800000 */
.L_x_255:
        /* <DEDUP_REMOVED lines=13> */
.L_x_258:
[----:B------:R-:W-:Y:S05]  /*b380*/  BSYNC B1 ;  /* 0x0000000000017941 */ /* 0x000fea0003800000 */
.L_x_257:
        /* <DEDUP_REMOVED lines=13> */
.L_x_260:
[----:B------:R-:W-:Y:S05]  /*b460*/  BSYNC B1 ;  /* 0x0000000000017941 */ /* 0x000fea0003800000 */
.L_x_259:
        /* <DEDUP_REMOVED lines=13> */
.L_x_262:
[----:B------:R-:W-:Y:S05]  /*b540*/  BSYNC B1 ;  /* 0x0000000000017941 */ /* 0x000fea0003800000 */
.L_x_261:
        /* <DEDUP_REMOVED lines=13> */
.L_x_264:
[----:B------:R-:W-:Y:S05]  /*b620*/  BSYNC B1 ;  /* 0x0000000000017941 */ /* 0x000fea0003800000 */
.L_x_263:
        /* <DEDUP_REMOVED lines=13> */
.L_x_266:
[----:B------:R-:W-:Y:S05]  /*b700*/  BSYNC B1 ;  /* 0x0000000000017941 */ /* 0x000fea0003800000 */
.L_x_265:
        /* <DEDUP_REMOVED lines=13> */
.L_x_268:
[----:B------:R-:W-:Y:S05]  /*b7e0*/  BSYNC B1 ;  /* 0x0000000000017941 */ /* 0x000fea0003800000 */
.L_x_267:
        /* <DEDUP_REMOVED lines=13> */
.L_x_270:
[----:B------:R-:W-:Y:S05]  /*b8c0*/  BSYNC B1 ;  /* 0x0000000000017941 */ /* 0x000fea0003800000 */
.L_x_269:
        /* <DEDUP_REMOVED lines=13> */
.L_x_272:
[----:B------:R-:W-:Y:S05]  /*b9a0*/  BSYNC B1 ;  /* 0x0000000000017941 */ /* 0x000fea0003800000 */
.L_x_271:
        /* <DEDUP_REMOVED lines=13> */
.L_x_274:
[----:B------:R-:W-:Y:S05]  /*ba80*/  BSYNC B1 ;  /* 0x0000000000017941 */ /* 0x000fea0003800000 */
.L_x_273:
        /* <DEDUP_REMOVED lines=13> */
.L_x_276:
[----:B------:R-:W-:Y:S05]  /*bb60*/  BSYNC B1 ;  /* 0x0000000000017941 */ /* 0x000fea0003800000 */
.L_x_275:
        /* <DEDUP_REMOVED lines=13> */
.L_x_278:
[----:B------:R-:W-:Y:S05]  /*bc40*/  BSYNC B1 ;  /* 0x0000000000017941 */ /* 0x000fea0003800000 */
.L_x_277:
        /* <DEDUP_REMOVED lines=13> */
.L_x_280:
[----:B------:R-:W-:Y:S05]  /*bd20*/  BSYNC B1 ;  /* 0x0000000000017941 */ /* 0x000fea0003800000 */
.L_x_279:
        /* <DEDUP_REMOVED lines=13> */
.L_x_282:
[----:B------:R-:W-:Y:S05]  /*be00*/  BSYNC B1 ;  /* 0x0000000000017941 */ /* 0x000fea0003800000 */
.L_x_281:
        /* <DEDUP_REMOVED lines=13> */
.L_x_284:
[----:B------:R-:W-:Y:S05]  /*bee0*/  BSYNC B1 ;  /* 0x0000000000017941 */ /* 0x000fea0003800000 */
.L_x_283:
        /* <DEDUP_REMOVED lines=13> */
.L_x_286:
[----:B------:R-:W-:Y:S05]  /*bfc0*/  BSYNC B1 ;  /* 0x0000000000017941 */ /* 0x000fea0003800000 */
.L_x_285:
        /* <DEDUP_REMOVED lines=13> */
.L_x_288:
[----:B------:R-:W-:Y:S05]  /*c0a0*/  BSYNC B1 ;  /* 0x0000000000017941 */ /* 0x000fea0003800000 */
.L_x_287:
[----:B------:R-:W-:Y:S05]  /*c0b0*/  @P1 BRA `(.L_x_289) ;  /* 0x0000002000a81947 */ /* 0x000fea0003800000 */
[----:B------:R-:W2:Y:S01]  /*c0c0*/  LDL.LU R2, [R1+0x70] ;  /* 0x0000700001027983 */ /* 0x000ea20000300800 */
[----:B-----5:R-:W-:-:S04]  /*c0d0*/  LOP3.LUT R0, R0, 0xff, RZ, 0xc0, !PT ;  /* 0x000000ff00007812 */ /* 0x020fc800078ec0ff */
[----:B------:R-:W-:-:S05]  /*c0e0*/  F2FP.F16.E4M3.UNPACK_B R0, R0 ;  /* 0x00000000ff00723e */ /* 0x000fca00020006ff */
[----:B------:R-:W-:-:S05]  /*c0f0*/  HADD2.F32 R0, -RZ, R0.H0_H0 ;  /* 0x20000000ff007230 */ /* 0x000fca0000004100 */
[----:B------:R-:W-:-:S04]  /*c100*/  FMUL R0, R0, UR21 ;  /* 0x0000001500007c20 */ /* 0x000fc80008400000 */
[----:B--2---:R-:W-:-:S05]  /*c110*/  FFMA R0, R2, UR20, R0 ;  /* 0x0000001402007c23 */ /* 0x004fca0008000000 */
[----:B0-----:R-:W-:-:S05]  /*c120*/  F2FP.SATFINITE.E4M3.F32.PACK_AB_MERGE_C R3, RZ, R0, RZ ;  /* 0x00000000ff03723e */ /* 0x001fca00048070ff */
[----:B------:R0:W-:Y:S01]  /*c130*/  STG.E.U8 desc[UR14][R30.64+0x79], R3 ;  /* 0x000079031e007986 */ /* 0x0001e2000c10110e */
[----:B------:R-:W-:Y:S05]  /*c140*/  BRA `(.L_x_289) ;  /* 0x0000002000847947 */ /* 0x000fea0003800000 */
.L_x_32:
[----:B------:R-:W-:Y:S01]  /*c150*/  ISETP.GE.AND P3, PT, R42, 0x1, PT ;  /* 0x000000012a00780c */ /* 0x000fe20003f66270 */
[----:B------:R-:W-:Y:S01]  /*c160*/  FMUL R226, R226, UR20 ;  /* 0x00000014e2e27c20 */ /* 0x000fe20008400000 */
[----:B------:R-:W-:Y:S01]  /*c170*/  ISETP.GE.AND P2, PT, R42, 0x9, PT ;  /* 0x000000092a00780c */ /* 0x000fe20003f46270 */
[----:B------:R-:W-:Y:S01]  /*c180*/  FMUL R227, R227, UR20 ;  /* 0x00000014e3e37c20 */ /* 0x000fe20008400000 */
[C---:B------:R-:W-:Y:S01]  /*c190*/  ISETP.LT.OR P0, PT, R41.reuse, 0x1, !P3 ;  /* 0x000000012900780c */ /* 0x040fe20005f01670 */
[----:B------:R-:W-:Y:S01]  /*c1a0*/  FMUL R224, R224, UR20 ;  /* 0x00000014e0e07c20 */ /* 0x000fe20008400000 */
[----:B------:R-:W-:Y:S01]  /*c1b0*/  ISETP.LT.OR P1, PT, R41, 0x2, !P3 ;  /* 0x000000022900780c */ /* 0x000fe20005f21670 */
[----:B------:R-:W-:Y:S01]  /*c1c0*/  FMUL R225, R225, UR20 ;  /* 0x00000014e1e17c20 */ /* 0x000fe20008400000 */
[----:B------:R-:W-:Y:S02]  /*c1d0*/  ISETP.LT.OR P6, PT, R41, 0x2, !P2 ;  /* 0x000000022900780c */ /* 0x000fe400057c1670 */
[----:B------:R-:W-:-:S02]  /*c1e0*/  F2FP.SATFINITE.E4M3.F32.PACK_AB_MERGE_C R227, RZ, R227, RZ ;  /* 0x000000e3ffe3723e */ /* 0x000fc400048070ff */
[----:B------:R-:W-:Y:S02]  /*c1f0*/  F2FP.SATFINITE.E4M3.F32.PACK_AB_MERGE_C R33, RZ, R226, RZ ;  /* 0x000000e2ff21723e */ /* 0x000fe400048070ff */
[----:B------:R-:W-:Y:S01]  /*c200*/  ISETP.LT.OR P5, PT, R41, 0x1, !P2 ;  /* 0x000000012900780c */ /* 0x000fe200057a1670 */
[----:B------:R-:W-:Y:S01]  /*c210*/  FMUL R223, R223, UR20 ;  /* 0x00000014dfdf7c20 */ /* 0x000fe20008400000 */
[----:B------:R-:W-:Y:S01]  /*c220*/  F2FP.SATFINITE.E4M3.F32.PACK_AB_MERGE_C R35, RZ, R224, RZ ;  /* 0x000000e0ff23723e */ /* 0x000fe200048070ff */
[----:B------:R-:W-:Y:S01]  /*c230*/  @!P0 STG.E.U8 desc[UR14][R24.64], R227 ;  /* 0x000000e318008986 */ /* 0x000fe2000c10110e */
[----:B------:R-:W-:-:S03]  /*c240*/  ISETP.LT.OR P0, PT, R41, 0x9, !P3 ;  /* 0x000000092900780c */ /* 0x000fc60005f01670 */
[----:B------:R0:W-:Y:S01]  /*c250*/  @!P1 STG.E.U8 desc[UR14][R24.64+0x1], R33 ;  /* 0x0000012118009986 */ /* 0x0001e2000c10110e */
[----:B------:R-:W-:-:S03]  /*c260*/  ISETP.LT.OR P1, PT, R41, 0xa, !P3 ;  /* 0x0000000a2900780c */ /* 0x000fc60005f21670 */
[----:B------:R1:W-:Y:S01]  /*c270*/  @!P6 STG.E.U8 desc[UR14][R26.64+0x1], R35 ;  /* 0x000001231a00e986 */ /* 0x0003e2000c10110e */
[----:B------:R-:W-:Y:S01]  /*c280*/  ISETP.LT.OR P6, PT, R41, 0xa, !P2 ;  /* 0x0000000a2900780c */ /* 0x000fe200057c1670 */
[----:B------:R-:W-:Y:S01]  /*c290*/  FMUL R222, R222, UR20 ;  /* 0x00000014dede7c20 */ /* 0x000fe20008400000 */
[----:B------:R-:W-:Y:S01]  /*c2a0*/  F2FP.SATFINITE.E4M3.F32.PACK_AB_MERGE_C R225, RZ, R225, RZ ;  /* 0x000000e1ffe1723e */ /* 0x000fe200048070ff */
[----:B------:R-:W-:Y:S01]  /*c2b0*/  FMUL R220, R220, UR20 ;  /* 0x00000014dcdc7c20 */ /* 0x000fe20008400000 */
[----:B------:R-:W-:Y:S01]  /*c2c0*/  F2FP.SATFINITE.E4M3.F32.PACK_AB_MERGE_C R223, RZ, R223, RZ ;  /* 0x000000dfffdf723e */ /* 0x000fe200048070ff */
[----:B------:R-:W-:Y:S01]  /*c2d0*/  FMUL R221, R221, UR20 ;  /* 0x00000014dddd7c20 */ /* 0x000fe20008400000 */
[----:B------:R-:W-:Y:S01]  /*c2e0*/  FMUL R219, R219, UR20 ;  /* 0x00000014dbdb7c20 */ /* 0x000fe20008400000 */
[----:B------:R-:W-:Y:S01]  /*c2f0*/  @!P5 STG.E.U8 desc[UR14][R26.64], R225 ;  /* 0x000000e11a00d986 */ /* 0x000fe2000c10110e */
[----:B0-----:R-:W-:Y:S02]  /*c300*/  F2FP.SATFINITE.E4M3.F32.PACK_AB_MERGE_C R33, RZ, R222, RZ ;  /* 0x000000deff21723e */ /* 0x001fe400048070ff */
[C---:B------:R-:W-:Y:S01]  /*c310*/  ISETP.LT.OR P5, PT, R41.reuse, 0x9, !P2 ;  /* 0x000000092900780c */ /* 0x040fe200057a1670 */
[----:B------:R-:W-:Y:S01]  /*c320*/  FMUL R218, R218, UR20 ;  /* 0x00000014dada7c20 */ /* 0x000fe20008400000 */
[----:B-1----:R-:W-:Y:S01]  /*c330*/  F2FP.SATFINITE.E4M3.F32.PACK_AB_MERGE_C R35, RZ, R220, RZ ;  /* 0x000000dcff23723e */ /* 0x002fe200048070ff */
        /* <DEDUP_REMOVED lines=8> */
[----:B------:R-:W2:Y:S01]  /*c3c0*/  LDL.LU R226, [R1+0xc] ;  /* 0x00000c0001e27983 */ /* 0x000ea20000300800 */
[----:B------:R-:W-:-:S03]  /*c3d0*/  F2FP.SATFINITE.E4M3.F32.PACK_AB_MERGE_C R219, RZ, R219, RZ ;  /* 0x000000dbffdb723e */ /* 0x000fc600048070ff */
[----:B------:R-:W3:Y:S01]  /*c3e0*/  LDL.LU R224, [R1+0x8] ;  /* 0x0000080001e07983 */ /* 0x000ee20000300800 */
[----:B0-----:R-:W-:-:S03]  /*c3f0*/  F2FP.SATFINITE.E4M3.F32.PACK_AB_MERGE_C R33, RZ, R218, RZ ;  /* 0x000000daff21723e */ /* 0x001fc600048070ff */
[----:B------:R-:W-:Y:S01]  /*c400*/  @!P5 STG.E.U8 desc[UR14][R26.64+0x8], R221 ;  /* 0x000008dd1a00d986 */ /* 0x000fe2000c10110e */
[----:B------:R-:W-:Y:S02]  /*c410*/  ISETP.LT.OR P5, PT, R41, 0x11, !P2 ;  /* 0x000000112900780c */ /* 0x000fe400057a1670 */
[----:B-1----:R-:W-:Y:S01]  /*c420*/  F2FP.SATFINITE.E4M3.F32.PACK_AB_MERGE_C R35, RZ, R216, RZ ;  /* 0x000000d8ff23723e */ /* 0x002fe200048070ff */
[----:B------:R-:W4:Y:S01]  /*c430*/  LDL.LU R227, [R1+0x4] ;  /* 0x0000040001e37983 */ /* 0x000f220000300800 */
[----:B------:R-:W-:-:S03]  /*c440*/  FMUL R217, R217, UR20 ;  /* 0x00000014d9d97c20 */ /* 0x000fc60008400000 */
[----:B------:R-:W3:Y:S04]  /*c450*/  LDL.LU R225, [R1] ;  /* 0x0000000001e17983 */ /* 0x000ee80000300800 */
        /* <DEDUP_REMOVED lines=9> */
[----:B------:R-:W-:Y:S01]  /*c4f0*/  FMUL R212, R212, UR20 ;  /* 0x00000014d4d47c20 */ /* 0x000fe20008400000 */
[----:B------:R-:W-:Y:S01]  /*c500*/  FMUL R213, R213, UR20 ;  /* 0x00000014d5d57c20 */ /* 0x000fe20008400000 */
[----:B------:R-:W-:Y:S01]  /*c510*/  F2FP.SATFINITE.E4M3.F32.PACK_AB_MERGE_C R215, RZ, R215, RZ ;  /* 0x000000d7ffd7723e */ /* 0x000fe200048070ff */
[----:B------:R-:W-:Y:S01]  /*c520*/  @!P5 STG.E.U8 desc[UR14][R26.64+0x10], R217 ;  /* 0x000010d91a00d986 */ /* 0x000fe2000c10110e */
[----:B0-----:R-:W-:Y:S02]  /*c530*/  F2FP.SATFINITE.E4M3.F32.PACK_AB_MERGE_C R33, RZ, R214, RZ ;  /* 0x000000d6ff21723e */ /* 0x001fe400048070ff */
[----:B------:R-:W-:Y:S01]  /*c540*/  ISETP.LT.OR P5, PT, R41, 0x19, !P2 ;  /* 0x000000192900780c */ /* 0x000fe200057a1670 */
        /* <DEDUP_REMOVED lines=41> */
[----:B------:R-:W-:Y:S02]  /*c7e0*/  ISETP.LT.OR P6, PT, R41, 0x32, !P2 ;  /* 0x000000322900780c */ /* 0x000fe400057c1670 */
        /* <DEDUP_REMOVED lines=87> */
[----:B------:R-:W-:Y:S01]  /*cd60*/  ISETP.LT.OR P5, PT, R41, 0x59, !P2 ;  /* 0x000000592900780c */ /* 0x000fe200057a1670 */
[----:B------:R-:W-:Y:S01]  /*cd70*/  FMUL R177, R177, UR20 ;  /* 0x00000014b1b17c20 */ /* 0x000fe20008400000 */
[----:B-1----:R-:W-:Y:S01]  /*cd80*/  F2FP.SATFINITE.E4M3.F32.PACK_AB_MERGE_C R35, RZ, R180, RZ ;  /* 0x000000b4ff23723e */ /* 0x002fe200048070ff */
[----:B------:R-:W-:Y:S04]  /*cd90*/  @!P0 STG.E.U8 desc[UR14][R24.64+0x58], R183 ;  /* 0x000058b718008986 */ /* 0x000fe8000c10110e */
[----:B------:R0:W-:Y:S01]  /*cda0*/  @!P1 STG.E.U8 desc[UR14][R24.64+0x59], R33 ;  /* 0x0000592118009986 */ /* 0x0001e2000c10110e */
[----:B------:R-:W-:-:S03]  /*cdb0*/  F2FP.SATFINITE.E4M3.F32.PACK_AB_MERGE_C R181, RZ, R181, RZ ;  /* 0x000000b5ffb5723e */ /* 0x000fc600048070ff */
[----:B------:R1:W-:Y:S01]  /*cdc0*/  @!P6 STG.E.U8 desc[UR14][R26.64+0x59], R35 ;  /* 0x000059231a00e986 */ /* 0x0003e2000c10110e */
[----:B------:R-:W-:-:S03]  /*cdd0*/  ISETP.LT.OR P6, PT, R41, 0x62, !P3 ;  /* 0x000000622900780c */ /* 0x000fc60005fc1670 */
[----:B------:R-:W-:Y:S01]  /*cde0*/  @!P5 STG.E.U8 desc[UR14][R26.64+0x58], R181 ;  /* 0x000058b51a00d986 */ /* 0x000fe2000c10110e */
[C---:B------:R-:W-:Y:S02]  /*cdf0*/  ISETP.LT.OR P5, PT, R41.reuse, 0x61, !P3 ;  /* 0x000000612900780c */ /* 0x040fe40005fa1670 */
[----:B------:R-:W-:Y:S01]  /*ce00*/  ISETP.LT.OR P0, PT, R41, 0x61, !P2 ;  /* 0x000000612900780c */ /* 0x000fe20005701670 */
[----:B------:R-:W-:Y:S01]  /*ce10*/  FMUL R176, R176, UR20 ;  /* 0x00000014b0b07c20 */ /* 0x000fe20008400000 */
[----:B0-----:R-:W-:Y:S01]  /*ce20*/  F2FP.SATFINITE.E4M3.F32.PACK_AB_MERGE_C R33, RZ, R178, RZ ;  /* 0x000000b2ff21723e */ /* 0x001fe200048070ff */
[----:B------:R-:W-:Y:S01]  /*ce30*/  FMUL R175, R175, UR20 ;  /* 0x00000014afaf7c20 */ /* 0x000fe20008400000 */
[----:B------:R-:W-:Y:S01]  /*ce40*/  ISETP.LT.OR P1, PT, R41, 0x62, !P2 ;  /* 0x000000622900780c */ /* 0x000fe20005721670 */
[----:B------:R-:W-:Y:S01]  /*ce50*/  FMUL R174, R174, UR20 ;  /* 0x00000014aeae7c20 */ /* 0x000fe20008400000 */
[----:B------:R-:W-:Y:S01]  /*ce60*/  FMUL R173, R173, UR20 ;  /* 0x00000014adad7c20 */ /* 0x000fe20008400000 */
[----:B------:R0:W-:Y:S01]  /*ce70*/  @!P6 STG.E.U8 desc[UR14][R24.64+0x61], R33 ;  /* 0x000061211800e986 */ /* 0x0001e2000c10110e */
[----:B------:R-:W-:-:S02]  /*ce80*/  ISETP.LT.OR P6, PT, R41, 0x69, !P3 ;  /* 0x000000692900780c */ /* 0x000fc40005fc1670 */
[----:B------:R-:W-:Y:S01]  /*ce90*/  F2FP.SATFINITE.E4M3.F32.PACK_AB_MERGE_C R179, RZ, R179, RZ ;  /* 0x000000b3ffb3723e */ /* 0x000fe200048070ff */
[----:B------:R-:W-:Y:S01]  /*cea0*/  FMUL R172, R172, UR20 ;  /* 0x00000014acac7c20 */ /* 0x000fe20008400000 */
[----:B------:R-:W-:Y:S01]  /*ceb0*/  F2FP.SATFINITE.E4M3.F32.PACK_AB_MERGE_C R177, RZ, R177, RZ ;  /* 0x000000b1ffb1723e */ /* 0x000fe200048070ff */
[----:B------:R-:W-:Y:S01]  /*cec0*/  FMUL R171, R171, UR20 ;  /* 0x00000014abab7c20 */ /* 0x000fe20008400000 */
[----:B-1----:R-:W-:Y:S01]  /*ced0*/  F2FP.SATFINITE.E4M3.F32.PACK_AB_MERGE_C R35, RZ, R176, RZ ;  /* 0x000000b0ff23723e */ /* 0x002fe200048070ff */
[----:B------:R-:W-:Y:S01]  /*cee0*/  @!P5 STG.E.U8 desc[UR14][R24.64+0x60], R179 ;  /* 0x000060b31800d986 */ /* 0x000fe2000c10110e */
[----:B------:R-:W-:-:S03]  /*cef0*/  F2FP.SATFINITE.E4M3.F32.PACK_AB_MERGE_C R175, RZ, R175, RZ ;  /* 0x000000afffaf723e */ /* 0x000fc600048070ff */
[----:B------:R-:W-:Y:S01]  /*cf00*/  @!P0 STG.E.U8 desc[UR14][R26.64+0x60], R177 ;  /* 0x000060b11a008986 */ /* 0x000fe2000c10110e */
[----:B------:R-:W-:-:S03]  /*cf10*/  ISETP.LT.OR P0, PT, R41, 0x6a, !P3 ;  /* 0x0000006a2900780c */ /* 0x000fc60005f01670 */
[----:B------:R1:W-:Y:S01]  /*cf20*/  @!P1 STG.E.U8 desc[UR14][R26.64+0x61], R35 ;  /* 0x000061231a009986 */ /* 0x0003e2000c10110e */
[C---:B------:R-:W-:Y:S02]  /*cf30*/  ISETP.LT.OR P1, PT, R41.reuse, 0x69, !P2 ;  /* 0x000000692900780c */ /* 0x040fe40005721670 */
[C---:B------:R-:W-:Y:S01]  /*cf40*/  ISETP.LT.OR P5, PT, R41.reuse, 0x6a, !P2 ;  /* 0x0000006a2900780c */ /* 0x040fe200057a1670 */
[----:B------:R-:W-:Y:S01]  /*cf50*/  @!P6 STG.E.U8 desc[UR14][R24.64+0x68], R175 ;  /* 0x000068af1800e986 */ /* 0x000fe2000c10110e */
[----:B------:R-:W-:Y:S02]  /*cf60*/  ISETP.LT.OR P6, PT, R41, 0x71, !P3 ;  /* 0x000000712900780c */ /* 0x000fe40005fc1670 */
[----:B0-----:R-:W-:Y:S01]  /*cf70*/  F2FP.SATFINITE.E4M3.F32.PACK_AB_MERGE_C R33, RZ, R174, RZ ;  /* 0x000000aeff21723e */ /* 0x001fe200048070ff */
[----:B------:R-:W-:Y:S01]  /*cf80*/  FMUL R170, R170, UR20 ;  /* 0x00000014aaaa7c20 */ /* 0x000fe20008400000 */
[----:B------:R-:W-:Y:S01]  /*cf90*/  F2FP.SATFINITE.E4M3.F32.PACK_AB_MERGE_C R173, RZ, R173, RZ ;  /* 0x000000adffad723e */ /* 0x000fe200048070ff */
[----:B------:R-:W-:Y:S01]  /*cfa0*/  FMUL R169, R169, UR20 ;  /* 0x00000014a9a97c20 */ /* 0x000fe20008400000 */
[----:B------:R-:W-:Y:S01]  /*cfb0*/  FMUL R168, R168, UR20 ;  /* 0x00000014a8a87c20 */ /* 0x000fe20008400000 */
[----:B-1----:R-:W-:Y:S01]  /*cfc0*/  F2FP.SATFINITE.E4M3.F32.PACK_AB_MERGE_C R35, RZ, R172, RZ ;  /* 0x000000acff23723e */ /* 0x002fe200048070ff */
[----:B------:R0:W-:Y:S01]  /*cfd0*/  @!P0 STG.E.U8 desc[UR14][R24.64+0x69], R33 ;  /* 0x0000692118008986 */ /* 0x0001e2000c10110e */
[----:B------:R-:W-:-:S02]  /*cfe0*/  F2FP.SATFINITE.E4M3.F32.PACK_AB_MERGE_C R171, RZ, R171, RZ ;  /* 0x000000abffab723e */ /* 0x000fc400048070ff */
[C---:B------:R-:W-:Y:S01]  /*cff0*/  ISETP.LT.OR P0, PT, R41.reuse, 0x72, !P3 ;  /* 0x000000722900780c */ /* 0x040fe20005f01670 */
[----:B------:R-:W-:Y:S01]  /*d000*/  @!P1 STG.E.U8 desc[UR14][R26.64+0x68], R173 ;  /* 0x000068ad1a009986 */ /* 0x000fe2000c10110e */
[----:B------:R-:W-:-:S03]  /*d010*/  ISETP.LT.OR P1, PT, R41, 0x71, !P2 ;  /* 0x000000712900780c */ /* 0x000fc60005721670 */
[----:B------:R1:W-:Y:S01]  /*d020*/  @!P5 STG.E.U8 desc[UR14][R26.64+0x69], R35 ;  /* 0x000069231a00d986 */ /* 0x0003e2000c10110e */
[----:B------:R-:W-:-:S03]  /*d030*/  ISETP.LT.OR P5, PT, R41, 0x72, !P2 ;  /* 0x000000722900780c */ /* 0x000fc600057a1670 */
[----:B------:R-:W-:Y:S01]  /*d040*/  @!P6 STG.E.U8 desc[UR14][R24.64+0x70], R171 ;  /* 0x000070ab1800e986 */ /* 0x000fe2000c10110e */
[----:B------:R-:W-:Y:S01]  /*d050*/  ISETP.LT.OR P6, PT, R41, 0x79, !P3 ;  /* 0x000000792900780c */ /* 0x000fe20005fc1670 */
[----:B------:R-:W-:Y:S01]  /*d060*/  FMUL R167, R167, UR20 ;  /* 0x00000014a7a77c20 */ /* 0x000fe20008400000 */
[----:B0-----:R-:W-:Y:S01]  /*d070*/  F2FP.SATFINITE.E4M3.F32.PACK_AB_MERGE_C R33, RZ, R170, RZ ;  /* 0x000000aaff21723e */ /* 0x001fe200048070ff */
[----:B------:R-:W-:Y:S01]  /*d080*/  FMUL R166, R166, UR20 ;  /* 0x00000014a6a67c20 */ /* 0x000fe20008400000 */
[----:B------:R-:W-:Y:S01]  /*d090*/  F2FP.SATFINITE.E4M3.F32.PACK_AB_MERGE_C R169, RZ, R169, RZ ;  /* 0x000000a9ffa9723e */ /* 0x000fe200048070ff */
[----:B------:R-:W-:Y:S01]  /*d0a0*/  FMUL R165, R165, UR20 ;  /* 0x00000014a5a57c20 */ /* 0x000fe20008400000 */
[----:B------:R-:W-:Y:S01]  /*d0b0*/  ISETP.LT.OR P3, PT, R41, 0x7a, !P3 ;  /* 0x0000007a2900780c */ /* 0x000fe20005f61670 */
[----:B------:R-:W-:Y:S01]  /*d0c0*/  FMUL R164, R164, UR20 ;  /* 0x00000014a4a47c20 */ /* 0x000fe20008400000 */
[----:B-1----:R-:W-:Y:S01]  /*d0d0*/  F2FP.SATFINITE.E4M3.F32.PACK_AB_MERGE_C R35, RZ, R168, RZ ;  /* 0x000000a8ff23723e */ /* 0x002fe200048070ff */
[----:B------:R0:W-:Y:S01]  /*d0e0*/  @!P0 STG.E.U8 desc[UR14][R24.64+0x71], R33 ;  /* 0x0000712118008986 */ /* 0x0001e2000c10110e */
[----:B------:R-:W-:-:S03]  /*d0f0*/  F2FP.SATFINITE.E4M3.F32.PACK_AB_MERGE_C R167, RZ, R167, RZ ;  /* 0x000000a7ffa7723e */ /* 0x000fc600048070ff */
[----:B------:R-:W-:Y:S01]  /*d100*/  @!P1 STG.E.U8 desc[UR14][R26.64+0x70], R169 ;  /* 0x000070a91a009986 */ /* 0x000fe2000c10110e */
[----:B------:R-:W-:-:S03]  /*d110*/  ISETP.GE.AND P1, PT, R42, 0x81, PT ;  /* 0x000000812a00780c */ /* 0x000fc60003f26270 */
[----:B------:R-:W-:Y:S01]  /*d120*/  @!P5 STG.E.U8 desc[UR14][R26.64+0x71], R35 ;  /* 0x000071231a00d986 */ /* 0x000fe2000c10110e */
[C---:B------:R-:W-:Y:S02]  /*d130*/  ISETP.LT.OR P5, PT, R41.reuse, 0x79, !P2 ;  /* 0x000000792900780c */ /* 0x040fe400057a1670 */
[C---:B------:R-:W-:Y:S01]  /*d140*/  ISETP.LT.OR P2, PT, R41.reuse, 0x7a, !P2 ;  /* 0x0000007a2900780c */ /* 0x040fe20005741670 */
[----:B------:R-:W-:Y:S01]  /*d150*/  @!P6 STG.E.U8 desc[UR14][R24.64+0x78], R167 ;  /* 0x000078a71800e986 */ /* 0x000fe2000c10110e */
[----:B------:R-:W-:Y:S02]  /*d160*/  F2FP.SATFINITE.E4M3.F32.PACK_AB_MERGE_C R37, RZ, R166, RZ ;  /* 0x000000a6ff25723e */ /* 0x000fe400048070ff */
[----:B------:R-:W-:Y:S01]  /*d170*/  ISETP.LT.OR P6, PT, R41, 0x1, !P1 ;  /* 0x000000012900780c */ /* 0x000fe20004fc1670 */
[----:B------:R-:W-:Y:S01]  /*d180*/  FMUL R163, R163, UR20 ;  /* 0x00000014a3a37c20 */ /* 0x000fe20008400000 */
[----:B------:R-:W-:Y:S01]  /*d190*/  FMUL R162, R162, UR20 ;  /* 0x00000014a2a27c20 */ /* 0x000fe20008400000 */
[----:B------:R1:W-:Y:S01]  /*d1a0*/  @!P3 STG.E.U8 desc[UR14][R24.64+0x79], R37 ;  /* 0x000079251800b986 */ /* 0x0003e2000c10110e */
[----:B------:R-:W-:-:S02]  /*d1b0*/  ISETP.LT.OR P3, PT, R41, 0x2, !P1 ;  /* 0x000000022900780c */ /* 0x000fc40004f61670 */
[----:B------:R-:W-:Y:S01]  /*d1c0*/  F2FP.SATFINITE.E4M3.F32.PACK_AB_MERGE_C R165, RZ, R165, RZ ;  /* 0x000000a5ffa5723e */ /* 0x000fe200048070ff */
[----:B------:R-:W-:Y:S01]  /*d1d0*/  FMUL R161, R161, UR20 ;  /* 0x00000014a1a17c20 */ /* 0x000fe20008400000 */
[----:B0-----:R-:W-:Y:S01]  /*d1e0*/  F2FP.SATFINITE.E4M3.F32.PACK_AB_MERGE_C R33, RZ, R164, RZ ;  /* 0x000000a4ff21723e */ /* 0x001fe200048070ff */
[----:B------:R-:W-:Y:S01]  /*d1f0*/  FMUL R160, R160, UR20 ;  /* 0x00000014a0a07c20 */ /* 0x000fe20008400000 */
[----:B------:R-:W-:Y:S01]  /*d200*/  F2FP.SATFINITE.E4M3.F32.PACK_AB_MERGE_C R163, RZ, R163, RZ ;  /* 0x000000a3ffa3723e */ /* 0x000fe200048070ff */
[----:B------:R-:W-:Y:S01]  /*d210*/  FMUL R158, R158, UR20 ;  /* 0x000000149e9e7c20 */ /* 0x000fe20008400000 */
[----:B------:R-:W-:Y:S01]  /*d220*/  ISETP.GE.AND P0, PT, R42, 0x89, PT ;  /* 0x000000892a00780c */ /* 0x000fe20003f06270 */
[----:B------:R-:W-:Y:S01]  /*d230*/  @!P5 STG.E.U8 desc[UR14][R26.64+0x78], R165 ;  /* 0x000078a51a00d986 */ /* 0x000fe2000c10110e */
[----:B-1----:R-:W-:-:S03]  /*d240*/  F2FP.SATFINITE.E4M3.F32.PACK_AB_MERGE_C R25, RZ, R162, RZ ;  /* 0x000000a2ff19723e */ /* 0x002fc600048070ff */
[----:B------:R0:W-:Y:S01]  /*d250*/  @!P2 STG.E.U8 desc[UR14][R26.64+0x79], R33 ;  /* 0x000079211a00a986 */ /* 0x0001e2000c10110e */
[----:B------:R-:W-:-:S03]  /*d260*/  ISETP.LT.OR P5, PT, R41, 0x1, !P0 ;  /* 0x000000012900780c */ /* 0x000fc600047a1670 */
[----:B------:R-:W-:Y:S01]  /*d270*/  @!P6 STG.E.U8 desc[UR14][R28.64], R163 ;  /* 0x000000a31c00e986 */ /* 0x000fe2000c10110e */
[C---:B------:R-:W-:Y:S02]  /*d280*/  ISETP.LT.OR P6, PT, R41.reuse, 0x2, !P0 ;  /* 0x000000022900780c */ /* 0x040fe400047c1670 */
[C---:B------:R-:W-:Y:S01]  /*d290*/  ISETP.LT.OR P2, PT, R41.reuse, 0xa, !P1 ;  /* 0x0000000a2900780c */ /* 0x040fe20004f41670 */
[----:B------:R1:W-:Y:S01]  /*d2a0*/  @!P3 STG.E.U8 desc[UR14][R28.64+0x1], R25 ;  /* 0x000001191c00b986 */ /* 0x0003e2000c10110e */
[----:B------:R-:W-:Y:S01]  /*d2b0*/  ISETP.LT.OR P3, PT, R41, 0x9, !P1 ;  /* 0x000000092900780c */ /* 0x000fe20004f61670 */
[----:B------:R-:W-:Y:S01]  /*d2c0*/  FMUL R159, R159, UR20 ;  /* 0x000000149f9f7c20 */ /* 0x000fe20008400000 */
[----:B------:R-:W-:Y:S01]  /*d2d0*/  F2FP.SATFINITE.E4M3.F32.PACK_AB_MERGE_C R161, RZ, R161, RZ ;  /* 0x000000a1ffa1723e */ /* 0x000fe200048070ff */
[----:B------:R-:W-:Y:S01]  /*d2e0*/  FMUL R157, R157, UR20 ;  /* 0x000000149d9d7c20 */ /* 0x000fe20008400000 */
[----:B0-----:R-:W-:Y:S01]  /*d2f0*/  F2FP.SATFINITE.E4M3.F32.PACK_AB_MERGE_C R27, RZ, R160, RZ ;  /* 0x000000a0ff1b723e */ /* 0x001fe200048070ff */
[----:B------:R-:W-:Y:S01]  /*d300*/  FMUL R156, R156, UR20 ;  /* 0x000000149c9c7c20 */ /* 0x000fe20008400000 */
[----:B------:R-:W-:Y:S01]  /*d310*/  F2FP.SATFINITE.E4M3.F32.PACK_AB_MERGE_C R159, RZ, R159, RZ ;  /* 0x0000009fff9f723e */ /* 0x000fe200048070ff */
[----:B------:R-:W-:Y:S01]  /*d320*/  @!P5 STG.E.U8 desc[UR14][R30.64], R161 ;  /* 0x000000a11e00d986 */ /* 0x000fe2000c10110e */
[----:B-1----:R-:W-:-:S03]  /*d330*/  F2FP.SATFINITE.E4M3.F32.PACK_AB_MERGE_C R25, RZ, R158, RZ ;  /* 0x0000009eff19723e */ /* 0x002fc600048070ff */
[----:B------:R0:W-:Y:S01]  /*d340*/  @!P6 STG.E.U8 desc[UR14][R30.64+0x1], R27 ;  /* 0x0000011b1e00e986 */ /* 0x0001e2000c10110e */
[C---:B------:R-:W-:Y:S02]  /*d350*/  ISETP.LT.OR P5, PT, R41.reuse, 0x9, !P0 ;  /* 0x000000092900780c */ /* 0x040fe400047a1670 */
[C---:B------:R-:W-:Y:S01]  /*d360*/  ISETP.LT.OR P6, PT, R41.reuse, 0xa, !P0 ;  /* 0x0000000a2900780c */ /* 0x040fe200047c1670 */
[----:B------:R1:W-:Y:S01]  /*d370*/  @!P2 STG.E.U8 desc[UR14][R28.64+0x9], R25 ;  /* 0x000009191c00a986 */ /* 0x0003e2000c10110e */
[C---:B------:R-:W-:Y:S01]  /*d380*/  ISETP.LT.OR P2, PT, R41.reuse, 0x12, !P1 ;  /* 0x000000122900780c */ /* 0x040fe20004f41670 */
[----:B------:R-:W-:Y:S02]  /*d390*/  FMUL R154, R154, UR20 ;  /* 0x000000149a9a7c20 */ /* 0x000fe40008400000 */
[----:B------:R-:W-:Y:S01]  /*d3a0*/  @!P3 STG.E.U8 desc[UR14][R28.64+0x8], R159 ;  /* 0x0000089f1c00b986 */ /* 0x000fe2000c10110e */
[----:B------:R-:W-:Y:S01]  /*d3b0*/  ISETP.LT.OR P3, PT, R41, 0x11, !P1 ;  /* 0x000000112900780c */ /* 0x000fe20004f61670 */
[----:B------:R-:W-:Y:S01]  /*d3c0*/  FMUL R155, R155, UR20 ;  /* 0x000000149b9b7c20 */ /* 0x000fe20008400000 */
[----:B------:R-:W-:Y:S01]  /*d3d0*/  F2FP.SATFINITE.E4M3.F32.PACK_AB_MERGE_C R157, RZ, R157, RZ ;  /* 0x0000009dff9d723e */ /* 0x000fe200048070ff */
[----:B------:R-:W-:Y:S01]  /*d3e0*/  FMUL R153, R153, UR20 ;  /* 0x0000001499997c20 */ /* 0x000fe20008400000 */
[----:B0-----:R-:W-:Y:S01]  /*d3f0*/  F2FP.SATFINITE.E4M3.F32.PACK_AB_MERGE_C R27, RZ, R156, RZ ;  /* 0x0000009cff1b723e */ /* 0x001fe200048070ff */
[----:B------:R-:W-:Y:S01]  /*d400*/  FMUL R152, R152, UR20 ;  /* 0x0000001498987c20 */ /* 0x000fe20008400000 */
[----:B------:R-:W-:Y:S01]  /*d410*/  FMUL R22, R22, UR20 ;  /* 0x0000001416167c20 */ /* 0x000fe20008400000 */
[----:B-1----:R-:W-:Y:S01]  /*d420*/  F2FP.SATFINITE.E4M3.F32.PACK_AB_MERGE_C R25, RZ, R154, RZ ;  /* 0x0000009aff19723e */ /* 0x002fe200048070ff */
[----:B------:R-:W-:Y:S01]  /*d430*/  @!P5 STG.E.U8 desc[UR14][R30.64+0x8], R157 ;  /* 0x0000089d1e00d986 */ /* 0x000fe2000c10110e */
[----:B------:R-:W-:-:S02]  /*d440*/  F2FP.SATFINITE.E4M3.F32.PACK_AB_MERGE_C R155, RZ, R155, RZ ;  /* 0x0000009bff9b723e */ /* 0x000fc400048070ff */
[C---:B------:R-:W-:Y:S01]  /*d450*/  ISETP.LT.OR P5, PT, R41.reuse, 0x11, !P0 ;  /* 0x000000112900780c */ /* 0x040fe200047a1670 */
[----:B------:R0:W-:Y:S01]  /*d460*/  @!P6 STG.E.U8 desc[UR14][R30.64+0x9], R27 ;  /* 0x0000091b1e00e986 */ /* 0x0001e2000c10110e */
[----:B------:R-:W-:-:S03]  /*d470*/  ISETP.LT.OR P6, PT, R41, 0x12, !P0 ;  /* 0x000000122900780c */ /* 0x000fc600047c1670 */
[----:B------:R1:W-:Y:S01]  /*d480*/  @!P2 STG.E.U8 desc[UR14][R28.64+0x11], R25 ;  /* 0x000011191c00a986 */ /* 0x0003e2000c10110e */
[----:B------:R-:W-:-:S03]  /*d490*/  ISETP.LT.OR P2, PT, R41, 0x1a, !P1 ;  /* 0x0000001a2900780c */ /* 0x000fc60004f41670 */
        /* <DEDUP_REMOVED lines=14> */
[----:B------:R-:W-:Y:S01]  /*d580*/  @!P2 STG.E.U8 desc[UR14][R28.64+0x19], R25 ;  /* 0x000019191c00a986 */ /* 0x000fe2000c10110e */
[----:B------:R-:W-:-:S03]  /*d590*/  ISETP.LT.OR P2, PT, R41, 0x22, !P1 ;  /* 0x000000222900780c */ /* 0x000fc60004f41670 */
        /* <DEDUP_REMOVED lines=8> */
[----:B------:R0:W-:Y:S01]  /*d620*/  @!P5 STG.E.U8 desc[UR14][R30.64+0x18], R21 ;  /* 0x000018151e00d986 */ /* 0x0001e2000c10110e */
[----:B-1----:R-:W-:-:S03]  /*d630*/  F2FP.SATFINITE.E4M3.F32.PACK_AB_MERGE_C R23, RZ, R18, RZ ;  /* 0x00000012ff17723e */ /* 0x002fc600048070ff */
[----:B------:R-:W-:Y:S01]  /*d640*/  @!P6 STG.E.U8 desc[UR14][R30.64+0x19], R27 ;  /* 0x0000191b1e00e986 */ /* 0x000fe2000c10110e */
[C---:B------:R-:W-:Y:S02]  /*d650*/  ISETP.LT.OR P5, PT, R41.reuse, 0x21, !P0 ;  /* 0x000000212900780c */ /* 0x040fe400047a1670 */
[C---:B------:R-:W-:Y:S01]  /*d660*/  ISETP.LT.OR P6, PT, R41.reuse, 0x22, !P0 ;  /* 0x000000222900780c */ /* 0x040fe200047c1670 */
[----:B------:R-:W-:Y:S01]  /*d670*/  @!P2 STG.E.U8 desc[UR14][R28.64+0x21], R23 ;  /* 0x000021171c00a986 */ /* 0x000fe2000c10110e */
[C---:B------:R-:W-:Y:S01]  /*d680*/  ISETP.LT.OR P2, PT, R41.reuse, 0x2a, !P1 ;  /* 0x0000002a2900780c */ /* 0x040fe20004f41670 */
[----:B------:R-:W-:Y:S02]  /*d690*/  FMUL R14, R14, UR20 ;  /* 0x000000140e0e7c20 */ /* 0x000fe40008400000 */
        /* <DEDUP_REMOVED lines=20> */
[----:B------:R-:W4:Y:S01]  /*d7e0*/  LDL.LU R222, [R1+0x1c] ;  /* 0x00001c0001de7983 */ /* 0x000f220000300800 */
[----:B0-----:R-:W-:-:S02]  /*d7f0*/  F2FP.SATFINITE.E4M3.F32.PACK_AB_MERGE_C R17, RZ, R10, RZ ;  /* 0x0000000aff11723e */ /* 0x001fc400048070ff */
[----:B-1----:R-:W-:Y:S01]  /*d800*/  F2FP.SATFINITE.E4M3.F32.PACK_AB_MERGE_C R15, RZ, R12, RZ ;  /* 0x0000000cff0f723e */ /* 0x002fe200048070ff */
[----:B------:R0:W-:Y:S01]  /*d810*/  @!P5 STG.E.U8 desc[UR14][R30.64+0x28], R13 ;  /* 0x0000280d1e00d986 */ /* 0x0001e2000c10110e */
[----:B------:R-:W-:Y:S02]  /*d820*/  F2FP.SATFINITE.E4M3.F32.PACK_AB_MERGE_C R11, RZ, R11, RZ ;  /* 0x0000000bff0b723e */ /* 0x000fe400048070ff */
[C---:B------:R-:W-:Y:S01]  /*d830*/  ISETP.LT.OR P5, PT, R41.reuse, 0x31, !P0 ;  /* 0x000000312900780c */ /* 0x040fe200047a1670 */
[----:B------:R-:W-:Y:S01]  /*d840*/  @!P6 STG.E.U8 desc[UR14][R30.64+0x29], R15 ;  /* 0x0000290f1e00e986 */ /* 0x000fe2000c10110e */
[----:B------:R-:W-:-:S03]  /*d850*/  ISETP.LT.OR P6, PT, R41, 0x32, !P0 ;  /* 0x000000322900780c */ /* 0x000fc600047c1670 */
[----:B------:R-:W-:Y:S01]  /*d860*/  @!P2 STG.E.U8 desc[UR14][R28.64+0x31], R17 ;  /* 0x000031111c00a986 */ /* 0x000fe2000c10110e */
[----:B------:R-:W-:Y:S01]  /*d870*/  ISETP.LT.OR P2, PT, R41, 0x3a, !P1 ;  /* 0x0000003a2900780c */ /* 0x000fe20004f41670 */
[----:B------:R-:W-:Y:S01]  /*d880*/  FMUL R9, R9, UR20 ;  /* 0x0000001409097c20 */ /* 0x000fe20008400000 */
[----:B------:R-:W-:Y:S01]  /*d890*/  FMUL R8, R8, UR20 ;  /* 0x0000001408087c20 */ /* 0x000fe20008400000 */
[----:B------:R-:W4:Y:S01]  /*d8a0*/  LDL.LU R220, [R1+0x18] ;  /* 0x0000180001dc7983 */ /* 0x000f220000300800 */
[----:B------:R-:W-:-:S03]  /*d8b0*/  FMUL R6, R6, UR20 ;  /* 0x0000001406067c20 */ /* 0x000fc60008400000 */
[----:B------:R-:W4:Y:S01]  /*d8c0*/  LDL.LU R223, [R1+0x14] ;  /* 0x0000140001df7983 */ /* 0x000f220000300800 */
[----:B------:R-:W-:-:S03]  /*d8d0*/  F2FP.SATFINITE.E4M3.F32.PACK_AB_MERGE_C R9, RZ, R9, RZ ;  /* 0x00000009ff09723e */ /* 0x000fc600048070ff */
[----:B------:R-:W4:Y:S01]  /*d8e0*/  LDL.LU R221, [R1+0x10] ;  /* 0x0000100001dd7983 */ /* 0x000f220000300800 */
[----:B0-----:R-:W-:Y:S01]  /*d8f0*/  F2FP.SATFINITE.E4M3.F32.PACK_AB_MERGE_C R13, RZ, R8, RZ ;  /* 0x00000008ff0d723e */ /* 0x001fe200048070ff */
[----:B------:R-:W-:Y:S01]  /*d900*/  FMUL R7, R7, UR20 ;  /* 0x0000001407077c20 */ /* 0x000fe20008400000 */
[----:B-----5:R-:W-:Y:S01]  /*d910*/  FMUL R0, R0, UR20 ;  /* 0x0000001400007c20 */ /* 0x020fe20008400000 */
[----:B------:R0:W-:Y:S01]  /*d920*/  @!P3 STG.E.U8 desc[UR14][R28.64+0x30], R11 ;  /* 0x0000300b1c00b986 */ /* 0x0001e2000c10110e */
[----:B------:R-:W-:Y:S01]  /*d930*/  ISETP.LT.OR P3, PT, R41, 0x39, !P1 ;  /* 0x000000392900780c */ /* 0x000fe20004f61670 */
[----:B------:R-:W-:Y:S01]  /*d940*/  FMUL R2, R2, UR20 ;  /* 0x0000001402027c20 */ /* 0x000fe20008400000 */
[----:B------:R-:W-:Y:S01]  /*d950*/  F2FP.SATFINITE.E4M3.F32.PACK_AB_MERGE_C R7, RZ, R7, RZ ;  /* 0x00000007ff07723e */ /* 0x000fe200048070ff */
[----:B------:R1:W-:Y:S01]  /*d960*/  @!P5 STG.E.U8 desc[UR14][R30.64+0x30], R9 ;  /* 0x000030091e00d986 */ /* 0x0003e2000c10110e */
[----:B------:R-:W-:Y:S01]  /*d970*/  FMUL R3, R3, UR20 ;  /* 0x0000001403037c20 */ /* 0x000fe20008400000 */
[----:B------:R-:W-:Y:S01]  /*d980*/  FMUL R4, R4, UR20 ;  /* 0x0000001404047c20 */ /* 0x000fe20008400000 */
[C---:B------:R-:W-:Y:S01]  /*d990*/  ISETP.LT.OR P5, PT, R41.reuse, 0x39, !P0 ;  /* 0x000000392900780c */ /* 0x040fe200047a1670 */
[----:B------:R3:W-:Y:S01]  /*d9a0*/  @!P6 STG.E.U8 desc[UR14][R30.64+0x31], R13 ;  /* 0x0000310d1e00e986 */ /* 0x0007e2000c10110e */
[----:B------:R-:W-:Y:S01]  /*d9b0*/  ISETP.LT.OR P6, PT, R41, 0x3a, !P0 ;  /* 0x0000003a2900780c */ /* 0x000fe200047c1670 */
[----:B------:R-:W-:Y:S01]  /*d9c0*/  FMUL R5, R5, UR20 ;  /* 0x0000001405057c20 */ /* 0x000fe20008400000 */
[----:B0-----:R-:W-:-:S03]  /*d9d0*/  F2FP.SATFINITE.E4M3.F32.PACK_AB_MERGE_C R11, RZ, R6, RZ ;  /* 0x00000006ff0b723e */ /* 0x001fc600048070ff */
[----:B------:R0:W-:Y:S01]  /*d9e0*/  @!P3 STG.E.U8 desc[UR14][R28.64+0x38], R7 ;  /* 0x000038071c00b986 */ /* 0x0001e2000c10110e */
[----:B------:R-:W-:Y:S02]  /*d9f0*/  ISETP.LT.OR P3, PT, R41, 0x41, !P1 ;  /* 0x000000412900780c */ /* 0x000fe40004f61670 */
[----:B-1----:R-:W-:Y:S01]  /*da00*/  F2FP.SATFINITE.E4M3.F32.PACK_AB_MERGE_C R9, RZ, R4, RZ ;  /* 0x00000004ff09723e */ /* 0x002fe200048070ff */
[----:B------:R1:W-:Y:S01]  /*da10*/  @!P2 STG.E.U8 desc[UR14][R28.64+0x39], R11 ;  /* 0x0000390b1c00a986 */ /* 0x0003e2000c10110e */
[----:B--2---:R-:W-:Y:S01]  /*da20*/  FMUL R4, R226, UR20 ;  /* 0x00000014e2047c20 */ /* 0x004fe20008400000 */
[----:B---3--:R-:W-:Y:S01]  /*da30*/  F2FP.SATFINITE.E4M3.F32.PACK_AB_MERGE_C R13, RZ, R0, RZ ;  /* 0x00000000ff0d723e */ /* 0x008fe200048070ff */
[----:B------:R-:W-:Y:S01]  /*da40*/  FMUL R0, R225, UR20 ;  /* 0x00000014e1007c20 */ /* 0x000fe20008400000 */
[----:B------:R-:W-:Y:S01]  /*da50*/  F2FP.SATFINITE.E4M3.F32.PACK_AB_MERGE_C R5, RZ, R5, RZ ;  /* 0x00000005ff05723e */ /* 0x000fe200048070ff */
[----:B------:R-:W2:Y:S01]  /*da60*/  LDL.LU R225, [R1+0x20] ;  /* 0x0000200001e17983 */ /* 0x000ea20000300800 */
[----:B------:R-:W-:-:S02]  /*da70*/  ISETP.LT.OR P2, PT, R41, 0x42, !P1 ;  /* 0x000000422900780c */ /* 0x000fc40004f41670 */
[----:B0-----:R-:W-:Y:S01]  /*da80*/  F2FP.SATFINITE.E4M3.F32.PACK_AB_MERGE_C R7, RZ, R3, RZ ;  /* 0x00000003ff07723e */ /* 0x001fe200048070ff */
[----:B------:R-:W-:Y:S01]  /*da90*/  FMUL R3, R224, UR20 ;  /* 0x00000014e0037c20 */ /* 0x000fe20008400000 */
[----:B------:R0:W-:Y:S01]  /*daa0*/  @!P5 STG.E.U8 desc[UR14][R30.64+0x38], R5 ;  /* 0x000038051e00d986 */ /* 0x0001e2000c10110e */
[----:B------:R-:W-:Y:S02]  /*dab0*/  ISETP.LT.OR P5, PT, R41, 0x41, !P0 ;  /* 0x000000412900780c */ /* 0x000fe400047a1670 */
[----:B-1----:R-:W-:Y:S01]  /*dac0*/  F2FP.SATFINITE.E4M3.F32.PACK_AB_MERGE_C R11, RZ, R2, RZ ;  /* 0x00000002ff0b723e */ /* 0x002fe200048070ff */
[----:B----4-:R-:W-:Y:S01]  /*dad0*/  FMUL R2, R227, UR20 ;  /* 0x00000014e3027c20 */ /* 0x010fe20008400000 */
[----:B------:R-:W-:Y:S01]  /*dae0*/  @!P6 STG.E.U8 desc[UR14][R30.64+0x39], R9 ;  /* 0x000039091e00e986 */ /* 0x000fe2000c10110e */
[----:B------:R-:W-:-:S03]  /*daf0*/  ISETP.LT.OR P6, PT, R41, 0x42, !P0 ;  /* 0x000000422900780c */ /* 0x000fc600047c1670 */
[----:B------:R-:W3:Y:S04]  /*db00*/  LDL.LU R227, [R1+0x24] ;  /* 0x0000240001e37983 */ /* 0x000ee80000300800 */
[----:B------:R-:W4:Y:S04]  /*db10*/  LDL.LU R224, [R1+0x28] ;  /* 0x0000280001e07983 */ /* 0x000f280000300800 */
[----:B------:R-:W4:Y:S04]  /*db20*/  LDL.LU R226, [R1+0x2c] ;  /* 0x00002c0001e27983 */ /* 0x000f280000300800 */
[----:B------:R1:W-:Y:S01]  /*db30*/  @!P3 STG.E.U8 desc[UR14][R28.64+0x40], R7 ;  /* 0x000040071c00b986 */ /* 0x0003e2000c10110e */
[----:B------:R-:W-:-:S02]  /*db40*/  ISETP.LT.OR P3, PT, R41, 0x49, !P1 ;  /* 0x000000492900780c */ /* 0x000fc40004f61670 */
[----:B0-----:R-:W-:Y:S01]  /*db50*/  F2FP.SATFINITE.E4M3.F32.PACK_AB_MERGE_C R5, RZ, R0, RZ ;  /* 0x00000000ff05723e */ /* 0x001fe200048070ff */
[----:B------:R0:W-:Y:S01]  /*db60*/  @!P2 STG.E.U8 desc[UR14][R28.64+0x41], R11 ;  /* 0x0000410b1c00a986 */ /* 0x0001e2000c10110e */
[----:B------:R-:W-:-:S03]  /*db70*/  ISETP.LT.OR P2, PT, R41, 0x4a, !P1 ;  /* 0x0000004a2900780c */ /* 0x000fc60004f41670 */
[----:B------:R-:W-:Y:S01]  /*db80*/  @!P5 STG.E.U8 desc[UR14][R30.64+0x40], R13 ;  /* 0x0000400d1e00d986 */ /* 0x000fe2000c10110e */
[----:B-1----:R-:W-:-:S03]  /*db90*/  F2FP.SATFINITE.E4M3.F32.PACK_AB_MERGE_C R7, RZ, R2, RZ ;  /* 0x00000002ff07723e */ /* 0x002fc600048070ff */
[----:B------:R1:W-:Y:S01]  /*dba0*/  @!P6 STG.E.U8 desc[UR14][R30.64+0x41], R5 ;  /* 0x000041051e00e986 */ /* 0x0003e2000c10110e */
[C---:B------:R-:W-:Y:S02]  /*dbb0*/  ISETP.LT.OR P5, PT, R41.reuse, 0x49, !P0 ;  /* 0x000000492900780c */ /* 0x040fe400047a1670 */
[C---:B------:R-:W-:Y:S01]  /*dbc0*/  ISETP.LT.OR P6, PT, R41.reuse, 0x4a, !P0 ;  /* 0x0000004a2900780c */ /* 0x040fe200047c1670 */
[----:B------:R1:W-:Y:S01]  /*dbd0*/  @!P3 STG.E.U8 desc[UR14][R28.64+0x48], R7 ;  /* 0x000048071c00b986 */ /* 0x0003e2000c10110e */
[----:B------:R-:W-:Y:S02]  /*dbe0*/  ISETP.LT.OR P3, PT, R41, 0x51, !P1 ;  /* 0x000000512900780c */ /* 0x000fe40004f61670 */
[----:B------:R-:W-:Y:S02]  /*dbf0*/  F2FP.SATFINITE.E4M3.F32.PACK_AB_MERGE_C R9, RZ, R3, RZ ;  /* 0x00000003ff09723e */ /* 0x000fe400048070ff */
[----:B0-----:R-:W-:-:S03]  /*dc00*/  F2FP.SATFINITE.E4M3.F32.PACK_AB_MERGE_C R11, RZ, R4, RZ ;  /* 0x00000004ff0b723e */ /* 0x001fc600048070ff */
[----:B------:R0:W-:Y:S04]  /*dc10*/  @!P2 STG.E.U8 desc[UR14][R28.64+0x49], R9 ;  /* 0x000049091c00a986 */ /* 0x0001e8000c10110e */
[----:B------:R-:W-:Y:S01]  /*dc20*/  @!P5 STG.E.U8 desc[UR14][R30.64+0x48], R11 ;  /* 0x0000480b1e00d986 */ /* 0x000fe2000c10110e */
[----:B------:R-:W-:Y:S01]  /*dc30*/  FMUL R2, R223, UR20 ;  /* 0x00000014df027c20 */ /* 0x000fe20008400000 */
[----:B------:R-:W-:Y:S02]  /*dc40*/  FMUL R0, R221, UR20 ;  /* 0x00000014dd007c20 */ /* 0x000fe40008400000 */
[----:B------:R-:W4:Y:S04]  /*dc50*/  LDL.LU R221, [R1+0x30] ;  /* 0x0000300001dd7983 */ /* 0x000f280000300800 */
[----:B------:R-:W4:Y:S01]  /*dc60*/  LDL.LU R223, [R1+0x34] ;  /* 0x0000340001df7983 */ /* 0x000f220000300800 */
[----:B-1----:R-:W-:Y:S01]  /*dc70*/  F2FP.SATFINITE.E4M3.F32.PACK_AB_MERGE_C R5, RZ, R0, RZ ;  /* 0x00000000ff05723e */ /* 0x002fe200048070ff */
[----:B------:R-:W-:Y:S01]  /*dc80*/  FMUL R0, R222, UR20 ;  /* 0x00000014de007c20 */ /* 0x000fe20008400000 */
[----:B------:R-:W-:Y:S01]  /*dc90*/  FMUL R3, R220, UR20 ;  /* 0x00000014dc037c20 */ /* 0x000fe20008400000 */
[----:B------:R-:W-:Y:S01]  /*dca0*/  F2FP.SATFINITE.E4M3.F32.PACK_AB_MERGE_C R7, RZ, R2, RZ ;  /* 0x00000002ff07723e */ /* 0x000fe200048070ff */
[----:B------:R-:W4:Y:S02]  /*dcb0*/  LDL.LU R220, [R1+0x38] ;  /* 0x0000380001dc7983 */ /* 0x000f240000300800 */
[----:B------:R-:W-:-:S02]  /*dcc0*/  F2FP.SATFINITE.E4M3.F32.PACK_AB_MERGE_C R13, RZ, R0, RZ ;  /* 0x00000000ff0d723e */ /* 0x000fc400048070ff */
[----:B------:R-:W4:Y:S01]  /*dcd0*/  LDL.LU R222, [R1+0x3c] ;  /* 0x00003c0001de7983 */ /* 0x000f220000300800 */
[----:B0-----:R-:W-:-:S03]  /*dce0*/  F2FP.SATFINITE.E4M3.F32.PACK_AB_MERGE_C R9, RZ, R3, RZ ;  /* 0x00000003ff09723e */ /* 0x001fc600048070ff */
[----:B------:R-:W-:Y:S04]  /*dcf0*/  @!P6 STG.E.U8 desc[UR14][R30.64+0x49], R5 ;  /* 0x000049051e00e986 */ /* 0x000fe8000c10110e */
[----:B------:R0:W-:Y:S01]  /*dd00*/  @!P3 STG.E.U8 desc[UR14][R28.64+0x50], R7 ;  /* 0x000050071c00b986 */ /* 0x0001e2000c10110e */
[----:B--2---:R-:W-:-:S03]  /*dd10*/  FMUL R2, R225, UR20 ;  /* 0x00000014e1027c20 */ /* 0x004fc60008400000 */
[----:B------:R-:W2:Y:S01]  /*dd20*/  LDL.LU R225, [R1+0x40] ;  /* 0x0000400001e17983 */ /* 0x000ea20000300800 */
[----:B---3--:R-:W-:-:S03]  /*dd30*/  FMUL R0, R227, UR20 ;  /* 0x00000014e3007c20 */ /* 0x008fc60008400000 */
[----:B------:R-:W3:Y:S01]  /*dd40*/  LDL.LU R227, [R1+0x44] ;  /* 0x0000440001e37983 */ /* 0x000ee20000300800 */
[----:B----4-:R-:W-:Y:S01]  /*dd50*/  FMUL R3, R224, UR20 ;  /* 0x00000014e0037c20 */ /* 0x010fe20008400000 */
[----:B0-----:R-:W-:Y:S02]  /*dd60*/  F2FP.SATFINITE.E4M3.F32.PACK_AB_MERGE_C R7, RZ, R0, RZ ;  /* 0x00000000ff07723e */ /* 0x001fe400048070ff */
[----:B------:R-:W4:Y:S01]  /*dd70*/  LDL.LU R224, [R1+0x48] ;  /* 0x0000480001e07983 */ /* 0x000f220000300800 */
[----:B------:R-:W-:-:S03]  /*dd80*/  FMUL R0, R226, UR20 ;  /* 0x00000014e2007c20 */ /* 0x000fc60008400000 */
[----:B------:R-:W4:Y:S01]  /*dd90*/  LDL.LU R226, [R1+0x4c] ;  /* 0x00004c0001e27983 */ /* 0x000f220000300800 */
[C---:B------:R-:W-:Y:S02]  /*dda0*/  ISETP.LT.OR P2, PT, R41.reuse, 0x52, !P1 ;  /* 0x000000522900780c */ /* 0x040fe40004f41670 */
[C---:B------:R-:W-:Y:S01]  /*ddb0*/  ISETP.LT.OR P6, PT, R41.reuse, 0x52, !P0 ;  /* 0x000000522900780c */ /* 0x040fe200047c1670 */
[----:B------:R-:W4:Y:S01]  /*ddc0*/  LDL.LU R218, [R1+0x50] ;  /* 0x0000500001da7983 */ /* 0x000f220000300800 */
[----:B------:R-:W-:Y:S02]  /*ddd0*/  F2FP.SATFINITE.E4M3.F32.PACK_AB_MERGE_C R5, RZ, R2, RZ ;  /* 0x00000002ff05723e */ /* 0x000fe400048070ff */
[C---:B------:R-:W-:Y:S02]  /*dde0*/  ISETP.LT.OR P5, PT, R41.reuse, 0x51, !P0 ;  /* 0x000000512900780c */ /* 0x040fe400047a1670 */
[----:B------:R-:W-:Y:S02]  /*ddf0*/  F2FP.SATFINITE.E4M3.F32.PACK_AB_MERGE_C R11, RZ, R0, RZ ;  /* 0x00000000ff0b723e */ /* 0x000fe400048070ff */
[----:B------:R-:W-:-:S03]  /*de00*/  ISETP.LT.OR P3, PT, R41, 0x59, !P1 ;  /* 0x000000592900780c */ /* 0x000fc60004f61670 */
[----:B------:R0:W-:Y:S01]  /*de10*/  @!P2 STG.E.U8 desc[UR14][R28.64+0x51], R9 ;  /* 0x000051091c00a986 */ /* 0x0001e2000c10110e */
[----:B------:R-:W-:-:S03]  /*de20*/  ISETP.LT.OR P2, PT, R41, 0x5a, !P1 ;  /* 0x0000005a2900780c */ /* 0x000fc60004f41670 */
[----:B------:R1:W-:Y:S01]  /*de30*/  @!P6 STG.E.U8 desc[UR14][R30.64+0x51], R5 ;  /* 0x000051051e00e986 */ /* 0x0003e2000c10110e */
[----:B------:R-:W-:-:S03]  /*de40*/  ISETP.LT.OR P6, PT, R41, 0x5a, !P0 ;  /* 0x0000005a2900780c */ /* 0x000fc600047c1670 */
[----:B------:R-:W-:Y:S01]  /*de50*/  @!P5 STG.E.U8 desc[UR14][R30.64+0x50], R13 ;  /* 0x0000500d1e00d986 */ /* 0x000fe2000c10110e */
[----:B0-----:R-:W-:-:S03]  /*de60*/  F2FP.SATFINITE.E4M3.F32.PACK_AB_MERGE_C R9, RZ, R3, RZ ;  /* 0x00000003ff09723e */ /* 0x001fc600048070ff */
[----:B------:R0:W-:Y:S04]  /*de70*/  @!P3 STG.E.U8 desc[UR14][R28.64+0x58], R7 ;  /* 0x000058071c00b986 */ /* 0x0001e8000c10110e */
[----:B------:R0:W-:Y:S01]  /*de80*/  @!P2 STG.E.U8 desc[UR14][R28.64+0x59], R9 ;  /* 0x000059091c00a986 */ /* 0x0001e2000c10110e */
[----:B------:R-:W-:-:S03]  /*de90*/  FMUL R0, R221, UR20 ;  /* 0x00000014dd007c20 */ /* 0x000fc60008400000 */
[----:B------:R-:W4:Y:S01]  /*dea0*/  LDL.LU R221, [R1+0x54] ;  /* 0x0000540001dd7983 */ /* 0x000f220000300800 */
[----:B------:R-:W-:-:S03]  /*deb0*/  FMUL R2, R223, UR20 ;  /* 0x00000014df027c20 */ /* 0x000fc60008400000 */
[----:B------:R-:W4:Y:S01]  /*dec0*/  LDL.LU R223, [R1+0x58] ;  /* 0x0000580001df7983 */ /* 0x000f220000300800 */
[----:B-1----:R-:W-:Y:S01]  /*ded0*/  F2FP.SATFINITE.E4M3.F32.PACK_AB_MERGE_C R5, RZ, R0, RZ ;  /* 0x00000000ff05723e */ /* 0x002fe200048070ff */
[----:B------:R-:W-:Y:S02]  /*dee0*/  FMUL R3, R220, UR20 ;  /* 0x00000014dc037c20 */ /* 0x000fe40008400000 */
[----:B------:R-:W4:Y:S01]  /*def0*/  LDL.LU R220, [R1+0x5c] ;  /* 0x00005c0001dc7983 */ /* 0x000f220000300800 */
[----:B0-----:R-:W-:Y:S01]  /*df00*/  F2FP.SATFINITE.E4M3.F32.PACK_AB_MERGE_C R7, RZ, R2, RZ ;  /* 0x00000002ff07723e */ /* 0x001fe200048070ff */
[----:B------:R-:W-:Y:S01]  /*df10*/  FMUL R4, R222, UR20 ;  /* 0x00000014de047c20 */ /* 0x000fe20008400000 */
[----:B------:R-:W-:Y:S01]  /*df20*/  F2FP.SATFINITE.E4M3.F32.PACK_AB_MERGE_C R9, RZ, R3, RZ ;  /* 0x00000003ff09723e */ /* 0x000fe200048070ff */
[----:B------:R-:W4:Y:S04]  /*df30*/  LDL.LU R222, [R1+0x60] ;  /* 0x0000600001de7983 */ /* 0x000f280000300800 */
[----:B------:R0:W-:Y:S01]  /*df40*/  @!P6 STG.E.U8 desc[UR14][R30.64+0x59], R5 ;  /* 0x000059051e00e986 */ /* 0x0001e2000c10110e */
[----:B--2---:R-:W-:-:S03]  /*df50*/  FMUL R0, R225, UR20 ;  /* 0x00000014e1007c20 */ /* 0x004fc60008400000 */
[----:B------:R-:W2:Y:S02]  /*df60*/  LDL.LU R225, [R1+0x64] ;  /* 0x0000640001e17983 */ /* 0x000ea40000300800 */
[----:B0-----:R-:W-:Y:S01]  /*df70*/  F2FP.SATFINITE.E4M3.F32.PACK_AB_MERGE_C R5, RZ, R0, RZ ;  /* 0x00000000ff05723e */ /* 0x001fe200048070ff */
[----:B---3--:R-:W-:Y:S02]  /*df80*/  FMUL R2, R227, UR20 ;  /* 0x00000014e3027c20 */ /* 0x008fe40008400000 */
[----:B------:R-:W3:Y:S01]  /*df90*/  LDL.LU R227, [R1+0x68] ;  /* 0x0000680001e37983 */ /* 0x000ee20000300800 */
[----:B----4-:R-:W-:-:S03]  /*dfa0*/  FMUL R3, R224, UR20 ;  /* 0x00000014e0037c20 */ /* 0x010fc60008400000 */
[----:B------:R-:W4:Y:S01]  /*dfb0*/  LDL.LU R224, [R1+0x6c] ;  /* 0x00006c0001e07983 */ /* 0x000f220000300800 */
[----:B------:R-:W-:-:S03]  /*dfc0*/  FMUL R0, R226, UR20 ;  /* 0x00000014e2007c20 */ /* 0x000fc60008400000 */
[----:B------:R-:W4:Y:S01]  /*dfd0*/  LDL.LU R226, [R1+0x70] ;  /* 0x0000700001e27983 */ /* 0x000f220000300800 */
[C---:B------:R-:W-:Y:S02]  /*dfe0*/  ISETP.LT.OR P5, PT, R41.reuse, 0x59, !P0 ;  /* 0x000000592900780c */ /* 0x040fe400047a1670 */
[C---:B------:R-:W-:Y:S02]  /*dff0*/  ISETP.LT.OR P2, PT, R41.reuse, 0x62, !P1 ;  /* 0x000000622900780c */ /* 0x040fe40004f41670 */
[C---:B------:R-:W-:Y:S02]  /*e000*/  ISETP.LT.OR P3, PT, R41.reuse, 0x61, !P1 ;  /* 0x000000612900780c */ /* 0x040fe40004f61670 */
[----:B------:R-:W-:-:S07]  /*e010*/  ISETP.LT.OR P6, PT, R41, 0x62, !P0 ;  /* 0x000000622900780c */ /* 0x000fce00047c1670 */
[----:B------:R-:W-:Y:S01]  /*e020*/  @!P5 STG.E.U8 desc[UR14][R30.64+0x58], R11 ;  /* 0x0000580b1e00d986 */ /* 0x000fe2000c10110e */
[----:B------:R-:W-:-:S03]  /*e030*/  ISETP.LT.OR P5, PT, R41, 0x61, !P0 ;  /* 0x000000612900780c */ /* 0x000fc600047a1670 */
[----:B------:R0:W-:Y:S01]  /*e040*/  @!P2 STG.E.U8 desc[UR14][R28.64+0x61], R9 ;  /* 0x000061091c00a986 */ /* 0x0001e2000c10110e */
[----:B------:R-:W-:-:S03]  /*e050*/  ISETP.LT.OR P2, PT, R41, 0x6a, !P1 ;  /* 0x0000006a2900780c */ /* 0x000fc60004f41670 */
[----:B------:R1:W-:Y:S01]  /*e060*/  @!P3 STG.E.U8 desc[UR14][R28.64+0x60], R7 ;  /* 0x000060071c00b986 */ /* 0x0003e2000c10110e */
[----:B------:R-:W-:Y:S02]  /*e070*/  ISETP.LT.OR P3, PT, R41, 0x69, !P1 ;  /* 0x000000692900780c */ /* 0x000fe40004f61670 */
[----:B------:R-:W-:Y:S01]  /*e080*/  F2FP.SATFINITE.E4M3.F32.PACK_AB_MERGE_C R13, RZ, R4, RZ ;  /* 0x00000004ff0d723e */ /* 0x000fe200048070ff */
[----:B------:R1:W-:Y:S01]  /*e090*/  @!P6 STG.E.U8 desc[UR14][R30.64+0x61], R5 ;  /* 0x000061051e00e986 */ /* 0x0003e2000c10110e */
[----:B0-----:R-:W-:-:S03]  /*e0a0*/  F2FP.SATFINITE.E4M3.F32.PACK_AB_MERGE_C R9, RZ, R3, RZ ;  /* 0x00000003ff09723e */ /* 0x001fc600048070ff */
[----:B------:R-:W-:Y:S01]  /*e0b0*/  @!P5 STG.E.U8 desc[UR14][R30.64+0x60], R13 ;  /* 0x0000600d1e00d986 */ /* 0x000fe2000c10110e */
[----:B-1----:R-:W-:-:S03]  /*e0c0*/  F2FP.SATFINITE.E4M3.F32.PACK_AB_MERGE_C R7, RZ, R2, RZ ;  /* 0x00000002ff07723e */ /* 0x002fc600048070ff */
[----:B------:R-:W-:Y:S01]  /*e0d0*/  @!P2 STG.E.U8 desc[UR14][R28.64+0x69], R9 ;  /* 0x000069091c00a986 */ /* 0x000fe2000c10110e */
[C---:B------:R-:W-:Y:S02]  /*e0e0*/  ISETP.LT.OR P5, PT, R41.reuse, 0x69, !P0 ;  /* 0x000000692900780c */ /* 0x040fe400047a1670 */
[C---:B------:R-:W-:Y:S01]  /*e0f0*/  ISETP.LT.OR P6, PT, R41.reuse, 0x6a, !P0 ;  /* 0x0000006a2900780c */ /* 0x040fe200047c1670 */
[----:B------:R0:W-:Y:S01]  /*e100*/  @!P3 STG.E.U8 desc[UR14][R28.64+0x68], R7 ;  /* 0x000068071c00b986 */ /* 0x0001e2000c10110e */
[C---:B------:R-:W-:Y:S01]  /*e110*/  ISETP.LT.OR P2, PT, R41.reuse, 0x72, !P1 ;  /* 0x000000722900780c */ /* 0x040fe20004f41670 */
[----:B------:R-:W-:Y:S01]  /*e120*/  FMUL R2, R218, UR20 ;  /* 0x00000014da027c20 */ /* 0x000fe20008400000 */
[----:B------:R-:W-:Y:S02]  /*e130*/  ISETP.LT.OR P3, PT, R41, 0x71, !P1 ;  /* 0x000000712900780c */ /* 0x000fe40004f61670 */
[----:B------:R-:W-:Y:S02]  /*e140*/  F2FP.SATFINITE.E4M3.F32.PACK_AB_MERGE_C R11, RZ, R0, RZ ;  /* 0x00000000ff0b723e */ /* 0x000fe400048070ff */
[----:B------:R-:W-:-:S03]  /*e150*/  F2FP.SATFINITE.E4M3.F32.PACK_AB_MERGE_C R5, RZ, R2, RZ ;  /* 0x00000002ff05723e */ /* 0x000fc600048070ff */
[----:B------:R-:W-:Y:S01]  /*e160*/  @!P5 STG.E.U8 desc[UR14][R30.64+0x68], R11 ;  /* 0x0000680b1e00d986 */ /* 0x000fe2000c10110e */
[----:B------:R-:W-:-:S03]  /*e170*/  ISETP.LT.OR P5, PT, R41, 0x71, !P0 ;  /* 0x000000712900780c */ /* 0x000fc600047a1670 */
[----:B------:R-:W-:Y:S01]  /*e180*/  @!P6 STG.E.U8 desc[UR14][R30.64+0x69], R5 ;  /* 0x000069051e00e986 */ /* 0x000fe2000c10110e */
[----:B------:R-:W-:Y:S01]  /*e190*/  ISETP.LT.OR P6, PT, R41, 0x72, !P0 ;  /* 0x000000722900780c */ /* 0x000fe200047c1670 */
[----:B------:R-:W-:Y:S01]  /*e1a0*/  FMUL R0, R221, UR20 ;  /* 0x00000014dd007c20 */ /* 0x000fe20008400000 */
[----:B------:R-:W-:-:S04]  /*e1b0*/  FMUL R3, R223, UR20 ;  /* 0x00000014df037c20 */ /* 0x000fc80008400000 */
[----:B0-----:R-:W-:Y:S02]  /*e1c0*/  F2FP.SATFINITE.E4M3.F32.PACK_AB_MERGE_C R7, RZ, R0, RZ ;  /* 0x00000000ff07723e */ /* 0x001fe400048070ff */
[----:B------:R-:W-:Y:S01]  /*e1d0*/  F2FP.SATFINITE.E4M3.F32.PACK_AB_MERGE_C R9, RZ, R3, RZ ;  /* 0x00000003ff09723e */ /* 0x000fe200048070ff */
[----:B------:R-:W-:Y:S02]  /*e1e0*/  FMUL R0, R220, UR20 ;  /* 0x00000014dc007c20 */ /* 0x000fe40008400000 */
[----:B------:R0:W-:Y:S01]  /*e1f0*/  @!P3 STG.E.U8 desc[UR14][R28.64+0x70], R7 ;  /* 0x000070071c00b986 */ /* 0x0001e2000c10110e */
[----:B------:R-:W-:-:S03]  /*e200*/  ISETP.LT.OR P3, PT, R41, 0x79, !P0 ;  /* 0x000000792900780c */ /* 0x000fc60004761670 */
[----:B------:R1:W-:Y:S01]  /*e210*/  @!P2 STG.E.U8 desc[UR14][R28.64+0x71], R9 ;  /* 0x000071091c00a986 */ /* 0x0003e2000c10110e */
[C---:B------:R-:W-:Y:S02]  /*e220*/  ISETP.LT.OR P2, PT, R41.reuse, 0x79, !P1 ;  /* 0x000000792900780c */ /* 0x040fe40004f41670 */
[C---:B------:R-:W-:Y:S02]  /*e230*/  ISETP.LT.OR P1, PT, R41.reuse, 0x7a, !P1 ;  /* 0x0000007a2900780c */ /* 0x040fe40004f21670 */
[----:B------:R-:W-:Y:S01]  /*e240*/  F2FP.SATFINITE.E4M3.F32.PACK_AB_MERGE_C R13, RZ, R0, RZ ;  /* 0x00000000ff0d723e */ /* 0x000fe200048070ff */
[----:B------:R-:W-:Y:S01]  /*e250*/  FMUL R0, R222, UR20 ;  /* 0x00000014de007c20 */ /* 0x000fe20008400000 */
[----:B------:R-:W-:Y:S01]  /*e260*/  ISETP.LT.OR P0, PT, R41, 0x7a, !P0 ;  /* 0x0000007a2900780c */ /* 0x000fe20004701670 */
[----:B--2---:R-:W-:-:S03]  /*e270*/  FMUL R2, R225, UR20 ;  /* 0x00000014e1027c20 */ /* 0x004fc60008400000 */
[----:B0-----:R-:W-:Y:S02]  /*e280*/  F2FP.SATFINITE.E4M3.F32.PACK_AB_MERGE_C R7, RZ, R0, RZ ;  /* 0x00000000ff07723e */ /* 0x001fe400048070ff */
[----:B-1----:R-:W-:Y:S01]  /*e290*/  F2FP.SATFINITE.E4M3.F32.PACK_AB_MERGE_C R9, RZ, R2, RZ ;  /* 0x00000002ff09723e */ /* 0x002fe200048070ff */
[----:B---3--:R-:W-:Y:S01]  /*e2a0*/  FMUL R3, R227, UR20 ;  /* 0x00000014e3037c20 */ /* 0x008fe20008400000 */
[----:B----4-:R-:W-:Y:S01]  /*e2b0*/  FMUL R4, R224, UR20 ;  /* 0x00000014e0047c20 */ /* 0x010fe20008400000 */
[----:B------:R-:W-:-:S03]  /*e2c0*/  FMUL R5, R226, UR20 ;  /* 0x00000014e2057c20 */ /* 0x000fc60008400000 */
[----:B------:R-:W-:Y:S02]  /*e2d0*/  F2FP.SATFINITE.E4M3.F32.PACK_AB_MERGE_C R3, RZ, R3, RZ ;  /* 0x00000003ff03723e */ /* 0x000fe400048070ff */
[----:B------:R-:W-:Y:S02]  /*e2e0*/  F2FP.SATFINITE.E4M3.F32.PACK_AB_MERGE_C R11, RZ, R4, RZ ;  /* 0x00000004ff0b723e */ /* 0x000fe400048070ff */
[----:B------:R-:W-:Y:S01]  /*e2f0*/  F2FP.SATFINITE.E4M3.F32.PACK_AB_MERGE_C R5, RZ, R5, RZ ;  /* 0x00000005ff05723e */ /* 0x000fe200048070ff */
[----:B------:R0:W-:Y:S04]  /*e300*/  @!P5 STG.E.U8 desc[UR14][R30.64+0x70], R13 ;  /* 0x0000700d1e00d986 */ /* 0x0001e8000c10110e */
[----:B------:R0:W-:Y:S04]  /*e310*/  @!P6 STG.E.U8 desc[UR14][R30.64+0x71], R7 ;  /* 0x000071071e00e986 */ /* 0x0001e8000c10110e */
[----:B------:R0:W-:Y:S04]  /*e320*/  @!P2 STG.E.U8 desc[UR14][R28.64+0x78], R9 ;  /* 0x000078091c00a986 */ /* 0x0001e8000c10110e */
[----:B------:R0:W-:Y:S04]  /*e330*/  @!P1 STG.E.U8 desc[UR14][R28.64+0x79], R3 ;  /* 0x000079031c009986 */ /* 0x0001e8000c10110e */
[----:B------:R0:W-:Y:S04]  /*e340*/  @!P3 STG.E.U8 desc[UR14][R30.64+0x78], R11 ;  /* 0x0000780b1e00b986 */ /* 0x0001e8000c10110e */
[----:B------:R0:W-:Y:S02]  /*e350*/  @!P0 STG.E.U8 desc[UR14][R30.64+0x79], R5 ;  /* 0x000079051e008986 */ /* 0x0001e4000c10110e */
.L_x_289:
[----:B------:R-:W-:Y:S05]  /*e360*/  BSYNC B0 ;  /* 0x0000000000007941 */ /* 0x000fea0003800000 */
.L_x_31:
[----:B0----5:R-:W2:Y:S04]  /*e370*/  LDL.LU R3, [R1+0x74] ;  /* 0x0000740001037983 */ /* 0x021ea80000300800 */
[----:B------:R-:W2:Y:S01]  /*e380*/  LDL.LU R2, [R1+0x78] ;  /* 0x0000780001027983 */ /* 0x000ea20000300800 */
[----:B------:R-:W-:Y:S01]  /*e390*/  ULDC UR6, c[0x0][0xc] ;  /* 0x0000030000067ab9 */ /* 0x000fe20000000800 */
[----:B------:R-:W-:Y:S01]  /*e3a0*/  ULDC UR7, c[0x0][0x10] ;  /* 0x0000040000077ab9 */ /* 0x000fe20000000800 */
[----:B------:R-:W2:Y:S01]  /*e3b0*/  LDC R5, c[0x0][0x14] ;  /* 0x00000500ff057b82 */ /* 0x000ea20000000800 */
[----:B------:R-:W-:Y:S01]  /*e3c0*/  UIMAD.WIDE.U32 UR6, UR6, UR7, URZ ;  /* 0x00000007060672a5 */ /* 0x000fe2000f8e003f */
[----:B------:R-:W-:Y:S01]  /*e3d0*/  PRMT R0, RZ, 0x7610, R0 ;  /* 0x00007610ff007816 */ /* 0x000fe20000000000 */
[----:B------:R-:W-:-:S04]  /*e3e0*/  UMOV UR22, 0xffffffff ;  /* 0xffffffff00167882 */ /* 0x000fc80000000000 */
[----:B--2---:R-:W-:-:S04]  /*e3f0*/  IMAD.WIDE.U32 R2, R5, UR6, R2 ;  /* 0x0000000605027c25 */ /* 0x004fc8000f8e0002 */
[----:B------:R-:W-:Y:S01]  /*e400*/  IMAD R5, R5, UR7, RZ ;  /* 0x0000000705057c24 */ /* 0x000fe2000f8e02ff */
[----:B------:R-:W-:Y:S01]  /*e410*/  ULDC.64 UR6, c[0x0][0x650] ;  /* 0x0001940000067ab9 */ /* 0x000fe20000000a00 */
[----:B------:R-:W-:Y:S01]  /*e420*/  IMAD.MOV.U32 R19, RZ, RZ, R2 ;  /* 0x000000ffff137224 */ /* 0x000fe200078e0002 */
[----:B------:R-:W-:Y:S01]  /*e430*/  ISETP.GE.U32.AND P0, PT, R2, UR6, PT ;  /* 0x0000000602007c0c */ /* 0x000fe2000bf06070 */
[----:B------:R-:W-:Y:S02]  /*e440*/  IMAD.IADD R22, R3, 0x1, R5 ;  /* 0x0000000103167824 */ /* 0x000fe400078e0205 */
[----:B------:R-:W-:-:S03]  /*e450*/  IMAD.MOV.U32 R2, RZ, RZ, -0x1 ;  /* 0xffffffffff027424 */ /* 0x000fc600078e00ff */
[----:B------:R0:W-:Y:S01]  /*e460*/  STL [R1+0x74], R22 ;  /* 0x0000741601007387 */ /* 0x0001e20000100800 */
[----:B------:R-:W-:-:S03]  /*e470*/  ISETP.GE.U32.AND.EX P0, PT, R22, UR7, PT, P0 ;  /* 0x0000000716007c0c */ /* 0x000fc6000bf06100 */
[----:B------:R0:W-:Y:S04]  /*e480*/  STL [R1+0x78], R19 ;  /* 0x0000781301007387 */ /* 0x0001e80000100800 */
[----:B------:R0:W-:Y:S06]  /*e490*/  STL [R1+0x7c], R2 ;  /* 0x00007c0201007387 */ /* 0x0001ec0000100800 */
[----:B------:R-:W-:Y:S05]  /*e4a0*/  @P0 BRA `(.L_x_290) ;  /* 0x00000004006c0947 */ /* 0x000fea0003800000 */
[----:B------:R-:W2:Y:S01]  /*e4b0*/  S2R R14, SR_CTAID.X ;  /* 0x00000000000e7919 */ /* 0x000ea20000002500 */
[----:B------:R-:W5:Y:S01]  /*e4c0*/  LDC.64 R8, c[0x0][0x628] ;  /* 0x00018a00ff087b82 */ /* 0x000f620000000a00 */
[----:B------:R-:W-:Y:S01]  /*e4d0*/  ULDC UR6, c[0x0][0x150] ;  /* 0x0000540000067ab9 */ /* 0x000fe20000000800 */
[----:B------:R-:W-:Y:S01]  /*e4e0*/  IMAD.MOV.U32 R6, RZ, RZ, R19 ;  /* 0x000000ffff067224 */ /* 0x000fe200078e0013 */
[----:B------:R-:W0:Y:S01]  /*e4f0*/  S2R R16, SR_CTAID.Y ;  /* 0x0000000000107919 */ /* 0x000e220000002600 */
[----:B------:R-:W-:-:S04]  /*e500*/  IMAD.MOV.U32 R7, RZ, RZ, R22 ;  /* 0x000000ffff077224 */ /* 0x000fc800078e0016 */
[----:B------:R-:W0:Y:S08]  /*e510*/  LDC R17, c[0x0][0x144] ;  /* 0x00005100ff117b82 */ /* 0x000e300000000800 */
[----:B------:R-:W0:Y:S08]  /*e520*/  LDC R10, c[0x0][0x630] ;  /* 0x00018c00ff0a7b82 */ /* 0x000e300000000800 */
[----:B------:R-:W0:Y:S01]  /*e530*/  LDC.64 R12, c[0x0][0x620] ;  /* 0x00018800ff0c7b82 */ /* 0x000e220000000a00 */
[----:B-----5:R-:W-:-:S04]  /*e540*/  ISETP.NE.U32.AND P0, PT, R8, RZ, PT ;  /* 0x000000ff0800720c */ /* 0x020fc80003f05070 */
[----:B------:R-:W-:Y:S02]  /*e550*/  ISETP.NE.AND.EX P0, PT, R9, RZ, PT, P0 ;  /* 0x000000ff0900720c */ /* 0x000fe40003f05300 */
[----:B--2---:R-:W-:-:S05]  /*e560*/  I2FP.F32.U32 R0, R14 ;  /* 0x0000000e00007245 */ /* 0x004fca0000201000 */
[----:B------:R-:W-:-:S04]  /*e570*/  FMUL R0, R0, UR6 ;  /* 0x0000000600007c20 */ /* 0x000fc80008400000 */
[----:B------:R2:W0:Y:S02]  /*e580*/  F2I.U32.TRUNC.NTZ R15, R0 ;  /* 0x00000000000f7305 */ /* 0x000424000020f000 */
[----:B------:R-:W-:Y:S05]  /*e590*/  @!P0 BRA `(.L_x_291) ;  /* 0x0000000000288947 */ /* 0x000fea0003800000 */
[----:B--2---:R-:W2:Y:S02]  /*e5a0*/  LDC R0, c[0x0][0x634] ;  /* 0x00018d00ff007b82 */ /* 0x004ea40000000800 */
[----:B--2---:R-:W-:-:S05]  /*e5b0*/  IADD3 R7, P0, R19, R0, RZ ;  /* 0x0000000013077210 */ /* 0x004fca0007f1e0ff */
[----:B------:R-:W-:-:S04]  /*e5c0*/  IMAD.X R11, RZ, RZ, R22, P0 ;  /* 0x000000ffff0b7224 */ /* 0x000fc800000e0616 */
[----:B0-----:R-:W-:-:S04]  /*e5d0*/  IMAD.WIDE.U32 R2, R11, R8, RZ ;  /* 0x000000080b027225 */ /* 0x001fc800078e00ff */
[----:B------:R-:W-:-:S04]  /*e5e0*/  IMAD.WIDE.U32 R4, P0, R7, R9, R2 ;  /* 0x0000000907047225 */ /* 0x000fc80007800002 */
[----:B------:R-:W-:-:S04]  /*e5f0*/  IMAD.WIDE.U32 R2, R7, R8, RZ ;  /* 0x0000000807027225 */ /* 0x000fc800078e00ff */
[----:B------:R-:W-:Y:S01]  /*e600*/  IMAD.X R7, RZ, RZ, RZ, P0 ;  /* 0x000000ffff077224 */ /* 0x000fe200000e06ff */
[----:B------:R-:W-:Y:S01]  /*e610*/  IADD3 RZ, P0, R3, R4, RZ ;  /* 0x0000000403ff7210 */ /* 0x000fe20007f1e0ff */
[----:B------:R-:W-:-:S04]  /*e620*/  IMAD.MOV.U32 R6, RZ, RZ, R5 ;  /* 0x000000ffff067224 */ /* 0x000fc800078e0005 */
[----:B------:R-:W-:-:S08]  /*e630*/  IMAD.WIDE.U32.X R6, R11, R9, R6, P0 ;  /* 0x000000090b067225 */ /* 0x000fd000000e0406 */
.L_x_291:
[-CC-:B01----:R-:W-:Y:S01]  /*e640*/  SHF.R.U64 R24, R6, R10.reuse, R7.reuse ;  /* 0x0000000a06187219 */ /* 0x183fe20000001207 */
[----:B------:R-:W0:Y:S01]  /*e650*/  LDC.64 R20, c[0x0][0x640] ;  /* 0x00019000ff147b82 */ /* 0x000e220000000a00 */
[----:B--2---:R-:W-:Y:S01]  /*e660*/  SHF.R.U32.HI R0, RZ, R10, R7 ;  /* 0x0000000aff007219 */ /* 0x004fe20000011607 */
[----:B------:R-:W-:Y:S01]  /*e670*/  IMAD.MOV.U32 R2, RZ, RZ, R19 ;  /* 0x000000ffff027224 */ /* 0x000fe200078e0013 */
[----:B------:R-:W-:Y:S01]  /*e680*/  IADD3 R5, P0, RZ, -R24, RZ ;  /* 0x80000018ff057210 */ /* 0x000fe20007f1e0ff */
[----:B------:R-:W-:Y:S01]  /*e690*/  IMAD.MOV R15, RZ, RZ, -R15 ;  /* 0x000000ffff0f7224 */ /* 0x000fe200078e0a0f */
[----:B------:R-:W-:Y:S01]  /*e6a0*/  ULDC UR6, c[0x0][0x154] ;  /* 0x0000550000067ab9 */ /* 0x000fe20000000800 */
[----:B------:R-:W-:Y:S02]  /*e6b0*/  IMAD.MOV.U32 R7, RZ, RZ, 0x1 ;  /* 0x00000001ff077424 */ /* 0x000fe400078e00ff */
[----:B------:R-:W1:Y:S01]  /*e6c0*/  LDC R4, c[0x0][0x618] ;  /* 0x00018600ff047b82 */ /* 0x000e620000000800 */
[----:B------:R-:W-:-:S02]  /*e6d0*/  IMAD.X R3, RZ, RZ, ~R0, P0 ;  /* 0x000000ffff037224 */ /* 0x000fc400000e0e00 */
[----:B------:R-:W-:Y:S02]  /*e6e0*/  IMAD R15, R17, R15, R14 ;  /* 0x0000000f110f7224 */ /* 0x000fe400078e020e */
[-C--:B------:R-:W-:Y:S02]  /*e6f0*/  IMAD R0, R3, R12.reuse, RZ ;  /* 0x0000000c03007224 */ /* 0x080fe400078e02ff */
[----:B------:R-:W-:Y:S01]  /*e700*/  IMAD.MOV.U32 R3, RZ, RZ, R22 ;  /* 0x000000ffff037224 */ /* 0x000fe200078e0016 */
[----:B------:R-:W2:Y:S01]  /*e710*/  LDC R6, c[0x0][0x608] ;  /* 0x00018200ff067b82 */ /* 0x000ea20000000800 */
[----:B------:R-:W-:-:S04]  /*e720*/  IMAD.WIDE.U32 R2, R5, R12, R2 ;  /* 0x0000000c05027225 */ /* 0x000fc800078e0002 */
[----:B------:R-:W-:-:S03]  /*e730*/  IMAD R5, R5, R13, R0 ;  /* 0x0000000d05057224 */ /* 0x000fc600078e0200 */
[----:B------:R-:W5:Y:S01]  /*e740*/  LDC R18, c[0x0][0x658] ;  /* 0x00019600ff127b82 */ /* 0x000f620000000800 */
[----:B------:R-:W-:Y:S01]  /*e750*/  I2FP.F32.U32 R0, R16 ;  /* 0x0000001000007245 */ /* 0x000fe20000201000 */
[----:B------:R-:W-:Y:S01]  /*e760*/  IMAD.IADD R3, R3, 0x1, R5 ;  /* 0x0000000103037824 */ /* 0x000fe200078e0205 */
[----:B0-----:R-:W-:Y:S01]  /*e770*/  ISETP.NE.U32.AND P0, PT, R20, RZ, PT ;  /* 0x000000ff1400720c */ /* 0x001fe20003f05070 */
[----:B------:R-:W-:Y:S02]  /*e780*/  IMAD.MOV.U32 R5, RZ, RZ, -0x1 ;  /* 0xffffffffff057424 */ /* 0x000fe400078e00ff */
[----:B------:R-:W-:Y:S02]  /*e790*/  FMUL R0, R0, UR6 ;  /* 0x0000000600007c20 */ /* 0x000fe40008400000 */
[----:B------:R-:W0:Y:S01]  /*e7a0*/  LDC R13, c[0x0][0x148] ;  /* 0x00005200ff0d7b82 */ /* 0x000e220000000800 */
[----:B-1----:R-:W-:Y:S01]  /*e7b0*/  SHF.R.U64 R10, R2, R4, R3 ;  /* 0x00000004020a7219 */ /* 0x002fe20000001203 */
[----:B------:R1:W0:Y:S01]  /*e7c0*/  F2I.U32.TRUNC.NTZ R12, R0 ;  /* 0x00000000000c7305 */ /* 0x000222000020f000 */
[----:B------:R-:W-:-:S02]  /*e7d0*/  ISETP.NE.AND.EX P0, PT, R21, RZ, PT, P0 ;  /* 0x000000ff1500720c */ /* 0x000fc40003f05300 */
[----:B------:R-:W-:-:S03]  /*e7e0*/  SHF.R.U32.HI R3, RZ, R4, R3 ;  /* 0x00000004ff037219 */ /* 0x000fc60000011603 */
[----:B------:R-:W0:Y:S01]  /*e7f0*/  LDC R14, c[0x0][0x600] ;  /* 0x00018000ff0e7b82 */ /* 0x000e220000000800 */
[-CC-:B--2---:R-:W-:Y:S02]  /*e800*/  SHF.R.U64 R8, R10, R6.reuse, R3.reuse ;  /* 0x000000060a087219 */ /* 0x184fe40000001203 */
[----:B------:R-:W-:-:S05]  /*e810*/  SHF.R.U32.HI R3, RZ, R6, R3 ;  /* 0x00000006ff037219 */ /* 0x000fca0000011603 */
[----:B------:R-:W2:Y:S01]  /*e820*/  LDC R19, c[0x0][0x648] ;  /* 0x00019200ff137b82 */ /* 0x000ea20000000800 */
[-CC-:B-----5:R-:W-:Y:S02]  /*e830*/  SHF.R.U64 R11, R8, R18.reuse, R3.reuse ;  /* 0x00000012080b7219 */ /* 0x1a0fe40000001203 */
[-C--:B------:R-:W-:Y:S02]  /*e840*/  SHF.L.U32 R5, R5, R18.reuse, RZ ;  /* 0x0000001205057219 */ /* 0x080fe400000006ff */
[-C--:B------:R-:W-:Y:S01]  /*e850*/  SHF.R.U32.HI R3, RZ, R18.reuse, R3 ;  /* 0x00000012ff037219 */ /* 0x080fe20000011603 */
[----:B------:R-:W-:Y:S01]  /*e860*/  IMAD.MOV.U32 R2, RZ, RZ, R11 ;  /* 0x000000ffff027224 */ /* 0x000fe200078e000b */
[----:B------:R-:W-:Y:S01]  /*e870*/  SHF.L.U32 R40, R7, R18, RZ ;  /* 0x0000001207287219 */ /* 0x000fe200000006ff */
[----:B------:R-:W0:Y:S01]  /*e880*/  LDC R22, c[0x0][0x638] ;  /* 0x00018e00ff167b82 */ /* 0x000e220000000800 */
[----:B------:R-:W-:-:S07]  /*e890*/  LOP3.LUT R17, RZ, R5, RZ, 0x33, !PT ;  /* 0x00000005ff117212 */ /* 0x000fce00078e33ff */
[----:B------:R-:W0:Y:S01]  /*e8a0*/  LDC R23, c[0x0][0x610] ;  /* 0x00018400ff177b82 */ /* 0x000e220000000800 */
[----:B-1----:R-:W-:Y:S05]  /*e8b0*/  @!P0 BRA `(.L_x_292) ;  /* 0x0000000000288947 */ /* 0x002fea0003800000 */
        /* <DEDUP_REMOVED lines=10> */
.L_x_292:
[----:B--2---:R-:W-:Y:S01]  /*e960*/  SHF.R.U64 R0, R2, R19, R3 ;  /* 0x0000001302007219 */ /* 0x004fe20000001203 */
[----:B0-----:R-:W-:Y:S01]  /*e970*/  VIADD R3, R14, 0xffffffff ;  /* 0xffffffff0e037836 */ /* 0x001fe20000000000 */
[----:B------:R-:W-:Y:S01]  /*e980*/  LOP3.LUT R5, R8, R17, RZ, 0xc0, !PT ;  /* 0x0000001108057212 */ /* 0x000fe200078ec0ff */
[----:B------:R-:W-:Y:S01]  /*e990*/  IMAD.MOV R12, RZ, RZ, -R12 ;  /* 0x000000ffff0c7224 */ /* 0x000fe200078e0a0c */
[----:B------:R-:W-:Y:S01]  /*e9a0*/  R2UR UR22, R24 ;  /* 0x00000000181672ca */ /* 0x000fe200000e0000 */
[----:B------:R-:W-:Y:S01]  /*e9b0*/  IMAD.MOV R2, RZ, RZ, -R0 ;  /* 0x000000ffff027224 */ /* 0x000fe200078e0a00 */
[----:B------:R-:W-:Y:S01]  /*e9c0*/  LOP3.LUT R3, R10, R3, RZ, 0xc0, !PT ;  /* 0x000000030a037212 */ /* 0x000fe200078ec0ff */
[----:B------:R-:W-:Y:S02]  /*e9d0*/  IMAD R40, R40, R0, R5 ;  /* 0x0000000028287224 */ /* 0x000fe400078e0205 */
[----:B------:R-:W-:Y:S02]  /*e9e0*/  @P4 IMAD R15, R13, R12, R16 ;  /* 0x0000000c0d0f4224 */ /* 0x000fe400078e0210 */
[----:B------:R-:W-:-:S02]  /*e9f0*/  IMAD R0, R2, R22, R11 ;  /* 0x0000001602007224 */ /* 0x000fc400078e020b */
[----:B------:R-:W-:Y:S02]  /*ea00*/  IMAD R40, R40, R23, R15 ;  /* 0x0000001728287224 */ /* 0x000fe400078e020f */
[----:B------:R-:W-:Y:S02]  /*ea10*/  IMAD R3, R0, R14, R3 ;  /* 0x0000000e00037224 */ /* 0x000fe400078e0203 */
[----:B------:R-:W-:-:S03]  /*ea20*/  IMAD.MOV.U32 R0, RZ, RZ, 0x1 ;  /* 0x00000001ff007424 */ /* 0x000fc600078e00ff */
[----:B------:R-:W-:Y:S02]  /*ea30*/  SEL R2, R3, R40, !P4 ;  /* 0x0000002803027207 */ /* 0x000fe40006000000 */
[----:B------:R-:W-:-:S03]  /*ea40*/  SEL R40, R40, R3, !P4 ;  /* 0x0000000328287207 */ /* 0x000fc60006000000 */
[----:B------:R2:W-:Y:S04]  /*ea50*/  STL [R1+0x7c], R2 ;  /* 0x00007c0201007387 */ /* 0x0005e80000100800 */
.L_x_290:
[----:B------:R0:W-:Y:S01]  /*ea60*/  STL [R1+0x80], R40 ;  /* 0x0000802801007387 */ /* 0x0001e20000100800 */
[----:B------:R-:W-:-:S13]  /*ea70*/  LOP3.LUT P0, RZ, R0, 0xff, RZ, 0xc0, !PT ;  /* 0x000000ff00ff7812 */ /* 0x000fda000780c0ff */
[----:B0-----:R-:W-:Y:S05]  /*ea80*/  @P0 BRA `(.L_x_293) ;  /* 0xffffff24005c0947 */ /* 0x001fea000383ffff */
[----:B------:R-:W-:Y:S05]  /*ea90*/  EXIT ;  /* 0x000000000000794d */ /* 0x000fea0003800000 */
.L_x_3:
[----:B------:R-:W2:Y:S01]  /*eaa0*/  LDL R16, [R1+0x78] ;  /* 0x0000780001107983 */ /* 0x000ea20000100800 */
[----:B------:R-:W-:-:S03]  /*eab0*/  ULDC.64 UR4, c[0x0][0x650] ;  /* 0x0001940000047ab9 */ /* 0x000fc60000000a00 */
[----:B------:R-:W3:Y:S01]  /*eac0*/  LDL R17, [R1+0x74] ;  /* 0x0000740001117983 */ /* 0x000ee20000100800 */
[----:B------:R-:W-:Y:S01]  /*ead0*/  PRMT R4, RZ, 0x7610, R4 ;  /* 0x00007610ff047816 */ /* 0x000fe20000000004 */
[----:B------:R-:W-:Y:S02]  /*eae0*/  IMAD.MOV.U32 R5, RZ, RZ, -0x1 ;  /* 0xffffffffff057424 */ /* 0x000fe400078e00ff */
[----:B------:R-:W-:Y:S02]  /*eaf0*/  IMAD.MOV.U32 R6, RZ, RZ, -0x1 ;  /* 0xffffffffff067424 */ /* 0x000fe400078e00ff */
[----:B------:R-:W-:Y:S01]  /*eb00*/  IMAD.MOV.U32 R11, RZ, RZ, -0x1 ;  /* 0xffffffffff0b7424 */ /* 0x000fe200078e00ff */
[----:B--2---:R-:W-:-:S04]  /*eb10*/  ISETP.GE.U32.AND P0, PT, R16, UR4, PT ;  /* 0x0000000410007c0c */ /* 0x004fc8000bf06070 */
[----:B---3--:R-:W-:-:S13]  /*eb20*/  ISETP.GE.U32.AND.EX P0, PT, R17, UR5, PT, P0 ;  /* 0x0000000511007c0c */ /* 0x008fda000bf06100 */
[----:B------:R-:W-:Y:S05]  /*eb30*/  @P0 BRA `(.L_x_294) ;  /* 0x00000004005c0947 */ /* 0x000fea0003800000 */
        /* <DEDUP_REMOVED lines=18> */
.L_x_295:
[-CC-:B------:R-:W-:Y:S01]  /*ec60*/  SHF.R.U64 R11, R8, R12.reuse, R9.reuse ;  /* 0x0000000c080b7219 */ /* 0x180fe20000001209 */
[----:B------:R-:W0:Y:S01]  /*ec70*/  LDC.64 R20, c[0x0][0x640] ;  /* 0x00019000ff147b82 */ /* 0x000e220000000a00 */
[----:B------:R-:W-:Y:S01]  /*ec80*/  SHF.R.U32.HI R3, RZ, R12, R9 ;  /* 0x0000000cff037219 */ /* 0x000fe20000011609 */
[----:B------:R-:W-:Y:S01]  /*ec90*/  ULDC UR4, c[0x0][0x150] ;  /* 0x0000540000047ab9 */ /* 0x000fe20000000800 */
[----:B------:R-:W-:Y:S01]  /*eca0*/  IADD3 R7, P0, RZ, -R11, RZ ;  /* 0x8000000bff077210 */ /* 0x000fe20007f1e0ff */
[----:B------:R-:W-:Y:S01]  /*ecb0*/  IMAD.MOV.U32 R4, RZ, RZ, R16 ;  /* 0x000000ffff047224 */ /* 0x000fe200078e0010 */
[----:B------:R-:W-:Y:S01]  /*ecc0*/  I2FP.F32.U32 R6, R2 ;  /* 0x0000000200067245 */ /* 0x000fe20000201000 */
[----:B------:R-:W-:Y:S02]  /*ecd0*/  IMAD.MOV.U32 R5, RZ, RZ, R17 ;  /* 0x000000ffff057224 */ /* 0x000fe400078e0011 */
[----:B------:R-:W1:Y:S01]  /*ece0*/  LDC R10, c[0x0][0x618] ;  /* 0x00018600ff0a7b82 */ /* 0x000e620000000800 */
[----:B------:R-:W-:-:S02]  /*ecf0*/  IMAD.X R3, RZ, RZ, ~R3, P0 ;  /* 0x000000ffff037224 */ /* 0x000fc400000e0e03 */
[----:B------:R-:W-:Y:S01]  /*ed00*/  FMUL R9, R6, UR4 ;  /* 0x0000000406097c20 */ /* 0x000fe20008400000 */
[----:B------:R-:W-:Y:S01]  /*ed10*/  IMAD.WIDE.U32 R4, R7, R14, R4 ;  /* 0x0000000e07047225 */ /* 0x000fe200078e0004 */
[----:B------:R-:W-:-:S03]  /*ed20*/  ULDC UR4, c[0x0][0x154] ;  /* 0x0000550000047ab9 */ /* 0x000fc60000000800 */
[----:B------:R-:W-:Y:S01]  /*ed30*/  IMAD R6, R3, R14, RZ ;  /* 0x0000000e03067224 */ /* 0x000fe200078e02ff */
[----:B------:R-:W2:Y:S01]  /*ed40*/  LDC R13, c[0x0][0x144] ;  /* 0x00005100ff0d7b82 */ /* 0x000ea20000000800 */
[----:B------:R-:W3:Y:S02]  /*ed50*/  F2I.U32.TRUNC.NTZ R9, R9 ;  /* 0x0000000900097305 */ /* 0x000ee4000020f000 */
[----:B------:R-:W-:Y:S02]  /*ed60*/  IMAD R3, R7, R15, R6 ;  /* 0x0000000f07037224 */ /* 0x000fe400078e0206 */
[----:B------:R-:W-:Y:S02]  /*ed70*/  IMAD.MOV.U32 R6, RZ, RZ, -0x1 ;  /* 0xffffffffff067424 */ /* 0x000fe400078e00ff */
[----:B------:R-:W-:Y:S01]  /*ed80*/  IMAD.IADD R3, R5, 0x1, R3 ;  /* 0x0000000105037824 */ /* 0x000fe200078e0203 */
[----:B------:R-:W4:Y:S01]  /*ed90*/  LDC R12, c[0x0][0x608] ;  /* 0x00018200ff0c7b82 */ /* 0x000f220000000800 */
[----:B------:R-:W-:-:S02]  /*eda0*/  I2FP.F32.U32 R5, R0 ;  /* 0x0000000000057245 */ /* 0x000fc40000201000 */
[----:B0-----:R-:W-:-:S03]  /*edb0*/  ISETP.NE.U32.AND P0, PT, R20, RZ, PT ;  /* 0x000000ff1400720c */ /* 0x001fc60003f05070 */
[----:B------:R-:W-:Y:S01]  /*edc0*/  FMUL R5, R5, UR4 ;  /* 0x0000000405057c20 */ /* 0x000fe20008400000 */
[----:B------:R-:W-:Y:S01]  /*edd0*/  ISETP.NE.AND.EX P0, PT, R21, RZ, PT, P0 ;  /* 0x000000ff1500720c */ /* 0x000fe20003f05300 */
[----:B------:R-:W0:Y:S01]  /*ede0*/  LDC R7, c[0x0][0x658] ;  /* 0x00019600ff077b82 */ /* 0x000e220000000800 */
[-C--:B-1----:R-:W-:Y:S01]  /*edf0*/  SHF.R.U64 R8, R4, R10.reuse, R3 ;  /* 0x0000000a04087219 */ /* 0x082fe20000001203 */
[----:B---3--:R-:W-:Y:S01]  /*ee00*/  IMAD.MOV R4, RZ, RZ, -R9 ;  /* 0x000000ffff047224 */ /* 0x008fe200078e0a09 */
[----:B------:R-:W-:Y:S02]  /*ee10*/  SHF.R.U32.HI R3, RZ, R10, R3 ;  /* 0x0000000aff037219 */ /* 0x000fe40000011603 */
[----:B------:R1:W3:Y:S03]  /*ee20*/  F2I.U32.TRUNC.NTZ R10, R5 ;  /* 0x00000005000a7305 */ /* 0x0002e6000020f000 */
[----:B------:R-:W1:Y:S01]  /*ee30*/  LDC R17, c[0x0][0x148] ;  /* 0x00005200ff117b82 */ /* 0x000e620000000800 */
[----:B--2---:R-:W-:-:S02]  /*ee40*/  IMAD R19, R13, R4, R2 ;  /* 0x000000040d137224 */ /* 0x004fc400078e0202 */
[----:B------:R-:W-:-:S05]  /*ee50*/  IMAD.MOV.U32 R4, RZ, RZ, 0x1 ;  /* 0x00000001ff047424 */ /* 0x000fca00078e00ff */
[----:B------:R-:W2:Y:S01]  /*ee60*/  LDC R14, c[0x0][0x600] ;  /* 0x00018000ff0e7b82 */ /* 0x000ea20000000800 */
[-CC-:B----4-:R-:W-:Y:S02]  /*ee70*/  SHF.R.U64 R13, R8, R12.reuse, R3.reuse ;  /* 0x0000000c080d7219 */ /* 0x190fe40000001203 */
[----:B------:R-:W-:-:S05]  /*ee80*/  SHF.R.U32.HI R2, RZ, R12, R3 ;  /* 0x0000000cff027219 */ /* 0x000fca0000011603 */
[----:B------:R-:W4:Y:S01]  /*ee90*/  LDC R16, c[0x0][0x648] ;  /* 0x00019200ff107b82 */ /* 0x000f220000000800 */
[-CC-:B0-----:R-:W-:Y:S02]  /*eea0*/  SHF.R.U64 R15, R13, R7.reuse, R2.reuse ;  /* 0x000000070d0f7219 */ /* 0x181fe40000001202 */
[-C--:B------:R-:W-:Y:S02]  /*eeb0*/  SHF.L.U32 R6, R6, R7.reuse, RZ ;  /* 0x0000000706067219 */ /* 0x080fe400000006ff */
[-C--:B------:R-:W-:Y:S01]  /*eec0*/  SHF.R.U32.HI R3, RZ, R7.reuse, R2 ;  /* 0x00000007ff037219 */ /* 0x080fe20000011602 */
[----:B------:R-:W-:Y:S01]  /*eed0*/  IMAD.MOV.U32 R2, RZ, RZ, R15 ;  /* 0x000000ffff027224 */ /* 0x000fe200078e000f */
[----:B------:R-:W-:Y:S01]  /*eee0*/  SHF.L.U32 R12, R4, R7, RZ ;  /* 0x00000007040c7219 */ /* 0x000fe200000006ff */
[----:B------:R-:W0:Y:S01]  /*eef0*/  LDC R18, c[0x0][0x638] ;  /* 0x00018e00ff127b82 */ /* 0x000e220000000800 */
[----:B------:R-:W-:-:S07]  /*ef00*/  LOP3.LUT R22, RZ, R6, RZ, 0x33, !PT ;  /* 0x00000006ff167212 */ /* 0x000fce00078e33ff */
        /* <DEDUP_REMOVED lines=12> */
.L_x_296:
[----:B----4-:R-:W-:Y:S01]  /*efd0*/  SHF.R.U64 R3, R2, R16, R3 ;  /* 0x0000001002037219 */ /* 0x010fe20000001203 */
[----:B--2---:R-:W-:Y:S01]  /*efe0*/  VIADD R5, R14, 0xffffffff ;  /* 0xffffffff0e057836 */ /* 0x004fe20000000000 */
[----:B------:R-:W-:Y:S01]  /*eff0*/  LOP3.LUT R2, R13, R22, RZ, 0xc0, !PT ;  /* 0x000000160d027212 */ /* 0x000fe200078ec0ff */
[----:B------:R-:W-:Y:S02]  /*f000*/  IMAD.MOV R10, RZ, RZ, -R10 ;  /* 0x000000ffff0a7224 */ /* 0x000fe400078e0a0a */
[----:B------:R-:W-:Y:S02]  /*f010*/  IMAD.MOV R4, RZ, RZ, -R3 ;  /* 0x000000ffff047224 */ /* 0x000fe400078e0a03 */
[----:B------:R-:W-:Y:S01]  /*f020*/  IMAD R2, R12, R3, R2 ;  /* 0x000000030c027224 */ /* 0x000fe200078e0202 */
[----:B------:R-:W-:Y:S01]  /*f030*/  LOP3.LUT R3, R8, R5, RZ, 0xc0, !PT ;  /* 0x0000000508037212 */ /* 0x000fe200078ec0ff */
[----:B------:R-:W-:Y:S02]  /*f040*/  @P4 IMAD R19, R17, R10, R0 ;  /* 0x0000000a11134224 */ /* 0x000fe400078e0200 */
[----:B0-----:R-:W-:-:S02]  /*f050*/  IMAD R0, R4, R18, R15 ;  /* 0x0000001204007224 */ /* 0x001fc400078e020f */
[----:B------:R-:W-:Y:S02]  /*f060*/  IMAD R5, R2, R23, R19 ;  /* 0x0000001702057224 */ /* 0x000fe400078e0213 */
[----:B------:R-:W-:Y:S02]  /*f070*/  IMAD R0, R0, R14, R3 ;  /* 0x0000000e00007224 */ /* 0x000fe400078e0203 */
[----:B------:R-:W-:-:S03]  /*f080*/  IMAD.MOV.U32 R4, RZ, RZ, 0x1 ;  /* 0x00000001ff047424 */ /* 0x000fc600078e00ff */
[----:B------:R-:W-:Y:S02]  /*f090*/  SEL R6, R0, R5, !P4 ;  /* 0x0000000500067207 */ /* 0x000fe40006000000 */
[----:B------:R-:W-:-:S07]  /*f0a0*/  SEL R5, R5, R0, !P4 ;  /* 0x0000000005057207 */ /* 0x000fce0006000000 */
.L_x_294:
[----:B------:R-:W-:-:S08]  /*f0b0*/  NOP ;  /* 0x0000000000007918 */ /* 0x000fd00000000000 */
[----:B------:R-:W0:-:S00]  /*f0c0*/  USETMAXREG.DEALLOC.CTAPOOL 0x28 ;  /* 0x00000028000079c8 */ /* 0x000e0000080e0500 */
[----:B------:R-:W-:-:S13]  /*f0d0*/  ISETP.NE.AND P0, PT, RZ, UR8, PT ;  /* 0x00000008ff007c0c */ /* 0x000fda000bf05270 */
[----:B------:R-:W-:Y:S05]  /*f0e0*/  @P0 EXIT ;  /* 0x000000000000094d */ /* 0x000fea0003800000 */
[----:B0-----:R-:W-:Y:S01]  /*f0f0*/  LOP3.LUT P0, RZ, R4, 0xff, RZ, 0xc0, !PT ;  /* 0x000000ff04ff7812 */ /* 0x001fe2000780c0ff */
[----:B------:R-:W-:Y:S02]  /*f100*/  IMAD.MOV.U32 R0, RZ, RZ, 0x1 ;  /* 0x00000001ff007424 */ /* 0x000fe400078e00ff */
[----:B------:R-:W-:-:S10]  /*f110*/  IMAD.MOV.U32 R8, RZ, RZ, RZ ;  /* 0x000000ffff087224 */ /* 0x000fd400078e00ff */
[----:B------:R-:W-:Y:S05]  /*f120*/  @!P0 BRA `(.L_x_297) ;  /* 0x0000000c00508947 */ /* 0x000fea0003800000 */
[----:B------:R-:W0:Y:S01]  /*f130*/  S2R R2, SR_TID.X ;  /* 0x0000000000027919 */ /* 0x000e220000002100 */
[----:B------:R-:W-:Y:S01]  /*f140*/  ULDC UR4, c[0x0][0x28c] ;  /* 0x0000a30000047ab9 */ /* 0x000fe20000000800 */
[----:B------:R-:W-:Y:S01]  /*f150*/  ULDC UR6, c[0x0][0x658] ;  /* 0x0001960000067ab9 */ /* 0x000fe20000000800 */
[----:B------:R-:W-:Y:S01]  /*f160*/  UIADD3 UR10, UR4, 0x3f, URZ ;  /* 0x0000003f040a7890 */ /* 0x000fe2000fffe03f */
[----:B------:R-:W-:Y:S01]  /*f170*/  BSSY B0, `(.L_x_297) ;  /* 0x00000cf000007945 */ /* 0x000fe20003800000 */
[----:B------:R-:W-:Y:S01]  /*f180*/  UMOV UR7, 0xffffffff ;  /* 0xffffffff00077882 */ /* 0x000fe20000000000 */
[----:B------:R-:W-:Y:S01]  /*f190*/  ULDC UR5, c[0x0][0x600] ;  /* 0x0001800000057ab9 */ /* 0x000fe20000000800 */
[----:B------:R-:W-:Y:S01]  /*f1a0*/  UMOV UR9, 0x1 ;  /* 0x0000000100097882 */ /* 0x000fe20000000000 */
[----:B------:R-:W-:Y:S01]  /*f1b0*/  USHF.L.U32 UR7, UR7, UR6, URZ ;  /* 0x0000000607077299 */ /* 0x000fe2000800063f */
[----:B------:R-:W-:Y:S01]  /*f1c0*/  IMAD.MOV.U32 R9, RZ, RZ, 0x1 ;  /* 0x00000001ff097424 */ /* 0x000fe200078e00ff */
[----:B------:R-:W-:Y:S01]  /*f1d0*/  UIADD3 UR4, UR5, -0x1, URZ ;  /* 0xffffffff05047890 */ /* 0x000fe2000fffe03f */
[----:B------:R-:W-:Y:S01]  /*f1e0*/  IMAD.MOV.U32 R0, RZ, RZ, 0x1 ;  /* 0x00000001ff007424 */ /* 0x000fe200078e00ff */
[----:B------:R-:W-:Y:S01]  /*f1f0*/  USHF.R.S32.HI UR11, URZ, 0x1f, UR10 ;  /* 0x0000001f3f0b7899 */ /* 0x000fe2000801140a */
[----:B------:R-:W-:Y:S01]  /*f200*/  IMAD.MOV.U32 R8, RZ, RZ, RZ ;  /* 0x000000ffff087224 */ /* 0x000fe200078e00ff */
[----:B------:R-:W-:Y:S01]  /*f210*/  ULDC UR8, c[0x0][0xc] ;  /* 0x0000030000087ab9 */ /* 0x000fe20000000800 */
[----:B------:R-:W-:-:S02]  /*f220*/  USHF.L.U32 UR5, UR9, UR6, URZ ;  /* 0x0000000609057299 */ /* 0x000fc4000800063f */
[----:B------:R-:W-:Y:S01]  /*f230*/  ULEA.HI UR11, UR11, UR10, URZ, 0x6 ;  /* 0x0000000a0b0b7291 */ /* 0x000fe2000f8f303f */
[----:B------:R-:W-:Y:S01]  /*f240*/  ULDC UR9, c[0x0][0x10] ;  /* 0x0000040000097ab9 */ /* 0x000fe20000000800 */
[----:B------:R-:W-:Y:S02]  /*f250*/  ULOP3.LUT UR6, URZ, UR7, URZ, 0x33, !UPT ;  /* 0x000000073f067292 */ /* 0x000fe4000f8e333f */
[----:B------:R-:W-:Y:S01]  /*f260*/  UIMAD.WIDE.U32 UR8, UR8, UR9, URZ ;  /* 0x00000009080872a5 */ /* 0x000fe2000f8e003f */
[----:B------:R-:W-:Y:S01]  /*f270*/  ULDC UR7, c[0x0][0x14] ;  /* 0x0000050000077ab9 */ /* 0x000fe20000000800 */
[----:B------:R-:W-:Y:S02]  /*f280*/  USHF.R.S32.HI UR20, URZ, 0x6, UR11 ;  /* 0x000000063f147899 */ /* 0x000fe4000801140b */
[----:B------:R-:W-:Y:S02]  /*f290*/  UIMAD.WIDE.U32 UR22, UR8, UR7, URZ ;  /* 0x00000007081672a5 */ /* 0x000fe4000f8e003f */
[----:B------:R-:W-:-:S02]  /*f2a0*/  UIMAD UR18, UR9, UR7, URZ ;  /* 0x00000007091272a4 */ /* 0x000fc4000f8e023f */
[----:B------:R-:W-:Y:S01]  /*f2b0*/  ULOP3.LUT UR26, UR13, 0x2, URZ, 0xfc, !UPT ;  /* 0x000000020d1a7892 */ /* 0x000fe2000f8efc3f */
[C---:B0-----:R-:W-:Y:S01]  /*f2c0*/  LOP3.LUT P2, RZ, R2.reuse, 0x7f, RZ, 0xc0, !PT ;  /* 0x0000007f02ff7812 */ /* 0x041fe2000784c0ff */
[----:B------:R-:W-:Y:S01]  /*f2d0*/  UIADD3 UR18, UR23, UR18, URZ ;  /* 0x0000001217127290 */ /* 0x000fe2000fffe03f */
[----:B------:R-:W-:Y:S01]  /*f2e0*/  LOP3.LUT P0, RZ, R2, 0x1f, RZ, 0xc0, !PT ;  /* 0x0000001f02ff7812 */ /* 0x000fe2000780c0ff */
[----:B------:R-:W-:Y:S01]  /*f2f0*/  UIADD3 UR27, UR20, 0x1, URZ ;  /* 0x00000001141b7890 */ /* 0x000fe2000fffe03f */
[----:B------:R-:W-:Y:S02]  /*f300*/  ULDC.64 UR24, c[0x0][0x198] ;  /* 0x0000660000187ab9 */ /* 0x000fe40000000a00 */
[----:B------:R-:W-:-:S13]  /*f310*/  PLOP3.LUT P0, PT, P0, P2, PT, 0x8a, 0x0 ;  /* 0x000000000000781c */ /* 0x000fda0000705172 */
.L_x_309:
[----:B------:R-:W-:-:S03]  /*f320*/  UMOV UR7, 0xffffffff ;  /* 0xffffffff00077882 */ /* 0x000fc60000000000 */
[----:B------:R-:W-:Y:S05]  /*f330*/  BRA.DIV UR7, `(.L_x_298) ;  /* 0x0000000e07a47947 */ /* 0x000fea000b800000 */
[----:B------:R-:W-:-:S13]  /*f340*/  ELECT P1, URZ, PT ;  /* 0x00000000003f782f */ /* 0x000fda0003820000 */
.L_x_319:
[----:B------:R-:W0:Y:S01]  /*f350*/  LDC R2, c[0x0][0x28c] ;  /* 0x0000a300ff027b82 */ /* 0x000e220000000800 */
[----:B------:R-:W-:Y:S01]  /*f360*/  BSSY B1, `(.L_x_299) ;  /* 0x0000038000017945 */ /* 0x000fe20003800000 */
[----:B0-----:R-:W-:-:S13]  /*f370*/  ISETP.LT.OR P1, PT, R2, 0x1, !P1 ;  /* 0x000000010200780c */ /* 0x001fda0004f21670 */
[----:B------:R-:W-:Y:S05]  /*f380*/  @P1 BRA `(.L_x_300) ;  /* 0x0000000000d41947 */ /* 0x000fea0003800000 */
[----:B------:R-:W-:Y:S02]  /*f390*/  IMAD.SHL.U32 R6, R6, 0x80, RZ ;  /* 0x0000008006067824 */ /* 0x000fe400078e00ff */
[----:B------:R-:W-:Y:S02]  /*f3a0*/  IMAD.SHL.U32 R7, R5, 0x100, RZ ;  /* 0x0000010005077824 */ /* 0x000fe400078e00ff */
[----:B------:R-:W-:Y:S02]  /*f3b0*/  IMAD.MOV.U32 R12, RZ, RZ, RZ ;  /* 0x000000ffff0c7224 */ /* 0x000fe400078e00ff */
[----:B------:R-:W-:Y:S02]  /*f3c0*/  IMAD.U32 R14, RZ, RZ, UR27 ;  /* 0x0000001bff0e7e24 */ /* 0x000fe4000f8e00ff */
[----:B------:R-:W-:Y:S02]  /*f3d0*/  IMAD.MOV.U32 R2, RZ, RZ, R0 ;  /* 0x000000ffff027224 */ /* 0x000fe400078e0000 */
[----:B------:R-:W-:-:S07]  /*f3e0*/  IMAD.MOV.U32 R3, RZ, RZ, R8 ;  /* 0x000000ffff037224 */ /* 0x000fce00078e0008 */
.L_x_304:
[----:B------:R-:W0:Y:S01]  /*f3f0*/  S2R R5, SR_CgaCtaId ;  /* 0x0000000000057919 */ /* 0x000e220000008800 */
[----:B------:R-:W-:-:S04]  /*f400*/  MOV R4, 0x400 ;  /* 0x0000040000047802 */ /* 0x000fc80000000f00 */
[----:B0-----:R-:W-:Y:S02]  /*f410*/  LEA R10, R5, R4, 0x18 ;  /* 0x00000004050a7211 */ /* 0x001fe400078ec0ff */
[----:B------:R-:W-:Y:S01]  /*f420*/  SHF.L.U32 R4, R2, 0x1f, RZ ;  /* 0x0000001f02047819 */ /* 0x000fe200000006ff */
[----:B------:R-:W0:Y:S02]  /*f430*/  @!P2 LDC R5, c[0x0][0x500] ;  /* 0x00014000ff05ab82 */ /* 0x000e240000000800 */
[----:B------:R-:W-:-:S04]  /*f440*/  IMAD R13, R3, 0x8, R10 ;  /* 0x00000008030d7824 */ /* 0x000fc800078e020a */
[----:B------:R-:W1:Y:S02]  /*f450*/  SYNCS.PHASECHK.TRANS64.TRYWAIT P1, [R13+URZ+0x18], R4 ;  /* 0x000018040d0075a7 */ /* 0x000e64000802017f */
[----:B-1----:R-:W-:Y:S05]  /*f460*/  @!P1 BRA `(.L_x_301) ;  /* 0x0000000c00789947 */ /* 0x002fea0003800000 */
.L_x_320:
[----:B------:R-:W-:Y:S01]  /*f470*/  UPRMT UR7, UR26, 0x9910, URZ ;  /* 0x000099101a077896 */ /* 0x000fe2000800003f */
[----:B0-----:R0:W-:Y:S03]  /*f480*/  @!P2 SYNCS.ARRIVE.TRANS64 RZ, [R13+URZ], R5 ;  /* 0x000000050dffa9a7 */ /* 0x0011e6000800003f */
[----:B------:R-:W-:-:S06]  /*f490*/  UISETP.NE.AND UP0, UPT, UR7, 0x2, UPT ;  /* 0x000000020700788c */ /* 0x000fcc000bf05270 */
[----:B------:R-:W-:-:S13]  /*f4a0*/  PLOP3.LUT P1, PT, PT, PT, UP0, 0x80, 0x0 ;  /* 0x000000000000781c */ /* 0x000fda0003f2f008 */
[----:B0-----:R-:W-:Y:S05]  /*f4b0*/  @P1 BRA `(.L_x_302) ;  /* 0x0000000000041947 */ /* 0x001fea0003800000 */
[----:B------:R-:W-:Y:S01]  /*f4c0*/  BPT.TRAP 0x1 ;  /* 0x000000040000795c */ /* 0x000fe20000300000 */
.L_x_302:
[----:B------:R-:W-:Y:S05]  /*f4d0*/  @P0 BRA `(.L_x_303) ;  /* 0x0000000000040947 */ /* 0x000fea0003800000 */
[----:B------:R-:W-:Y:S01]  /*f4e0*/  BPT.TRAP 0x1 ;  /* 0x000000040000795c */ /* 0x000fe20000300000 */
.L_x_303:
[--C-:B-1----:R-:W-:Y:S01]  /*f4f0*/  IMAD R4, R3, 0x4000, R10.reuse ;  /* 0x0000400003047824 */ /* 0x102fe200078e020a */
[----:B------:R-:W-:Y:S01]  /*f500*/  R2UR UR9, R13 ;  /* 0x000000000d0972ca */ /* 0x000fe200000e0000 */
[----:B------:R-:W-:Y:S01]  /*f510*/  IMAD R10, R3, 0x2000, R10 ;  /* 0x00002000030a7824 */ /* 0x000fe200078e020a */
[----:B------:R-:W-:Y:S01]  /*f520*/  UIADD3 UR14, UP0, UR24, 0xf0, URZ ;  /* 0x000000f0180e7890 */ /* 0x000fe2000ff1e03f */
[----:B------:R-:W-:Y:S01]  /*f530*/  VIADD R14, R14, 0xffffffff ;  /* 0xffffffff0e0e7836 */ /* 0x000fe20000000000 */
[----:B------:R-:W-:Y:S01]  /*f540*/  R2UR UR7, R4 ;  /* 0x00000000040772ca */ /* 0x000fe200000e0000 */
[----:B------:R-:W-:Y:S01]  /*f550*/  UIADD3 UR28, UP1, UR24, 0x1f0, URZ ;  /* 0x000001f0181c7890 */ /* 0x000fe2000ff3e03f */
[----:B------:R-:W-:Y:S01]  /*f560*/  R2UR UR8, R10 ;  /* 0x000000000a0872ca */ /* 0x000fe200000e0000 */
[----:B------:R-:W-:Y:S01]  /*f570*/  UIADD3.X UR15, URZ, UR25, URZ, UP0, !UPT ;  /* 0x000000193f0f7290 */ /* 0x000fe200087fe43f */
[----:B------:R-:W-:Y:S01]  /*f580*/  R2UR UR11, R7 ;  /* 0x00000000070b72ca */ /* 0x000fe200000e0000 */
[----:B------:R-:W-:Y:S01]  /*f590*/  VIADD R3, R3, 0x1 ;  /* 0x0000000103037836 */ /* 0x000fe20000000000 */
[----:B------:R-:W-:Y:S01]  /*f5a0*/  R2UR UR10, R12 ;  /* 0x000000000c0a72ca */ /* 0x000fe200000e0000 */
[----:B------:R-:W-:Y:S01]  /*f5b0*/  UIADD3.X UR29, URZ, UR25, URZ, UP1, !UPT ;  /* 0x000000193f1d7290 */ /* 0x000fe20008ffe43f */
[----:B------:R-:W-:Y:S01]  /*f5c0*/  R2UR UR12, R11 ;  /* 0x000000000b0c72ca */ /* 0x000fe200000e0000 */
[----:B------:R-:W-:Y:S01]  /*f5d0*/  UMOV UR16, 0x0 ;  /* 0x0000000000107882 */ /* 0x000fe20000000000 */
[----:B------:R-:W-:Y:S01]  /*f5e0*/  R2UR UR21, R6 ;  /* 0x00000000061572ca */ /* 0x000fe200000e0000 */
[----:B------:R-:W-:Y:S01]  /*f5f0*/  UMOV UR17, 0x10000000 ;  /* 0x1000000000117882 */ /* 0x000fe20000000000 */
[----:B------:R-:W-:Y:S01]  /*f600*/  ISETP.GT.AND P3, PT, R14, 0x1, PT ;  /* 0x000000010e00780c */ /* 0x000fe20003f64270 */
[----:B------:R-:W-:Y:S01]  /*f610*/  UIADD3 UR7, UR7, 0x100, URZ ;  /* 0x0000010007077890 */ /* 0x000fe2000fffe03f */
[----:B------:R-:W-:Y:S01]  /*f620*/  ISETP.NE.AND P1, PT, R3, 0x3, PT ;  /* 0x000000030300780c */ /* 0x000fe20003f25270 */
[----:B------:R-:W-:Y:S01]  /*f630*/  UIADD3 UR19, UR8, 0xc100, URZ ;  /* 0x0000c10008137890 */ /* 0x000fe2000fffe03f */
[----:B------:R-:W-:-:S02]  /*f640*/  VIADD R12, R12, 0x40 ;  /* 0x000000400c0c7836 */ /* 0x000fc40000000000 */
[----:B------:R-:W-:Y:S02]  /*f650*/  SEL R5, RZ, 0x1, P1 ;  /* 0x00000001ff057807 */ /* 0x000fe40000800000 */
[----:B------:R-:W-:Y:S01]  /*f660*/  UMOV UR8, UR7 ;  /* 0x0000000700087c82 */ /* 0x000fe20008000000 */
[----:B------:R-:W-:Y:S01]  /*f670*/  SEL R3, R3, RZ, P1 ;  /* 0x000000ff03037207 */ /* 0x000fe20000800000 */
[----:B------:R0:W-:Y:S01]  /*f680*/  UTMALDG.3D [UR8], [UR14], desc[UR16] ;  /* 0x000010080e0075b4 */ /* 0x0001e20008011000 */
[----:B------:R-:W-:Y:S01]  /*f690*/  LOP3.LUT R2, R2, R5, RZ, 0x3c, !PT ;  /* 0x0000000502027212 */ /* 0x000fe200078e3cff */
[----:B0-----:R-:W-:Y:S01]  /*f6a0*/  UMOV UR8, UR19 ;  /* 0x0000001300087c82 */ /* 0x001fe20008000000 */
[----:B------:R-:W-:Y:S02]  /*f6b0*/  UMOV UR11, UR21 ;  /* 0x00000015000b7c82 */ /* 0x000fe40008000000 */
[----:B------:R0:W-:Y:S02]  /*f6c0*/  UTMALDG.3D [UR8], [UR28], desc[UR16] ;  /* 0x000010081c0075b4 */ /* 0x0001e40008011000 */
[----:B0-----:R-:W-:Y:S05]  /*f6d0*/  @P3 BRA `(.L_x_304) ;  /* 0xfffffffc00443947 */ /* 0x001fea000383ffff */
.L_x_300:
[----:B------:R-:W-:Y:S05]  /*f6e0*/  BSYNC B1 ;  /* 0x0000000000017941 */ /* 0x000fea0003800000 */
.L_x_299:
[----:B------:R-:W2:Y:S01]  /*f6f0*/  LDL.LU R15, [R1+0x74] ;  /* 0x00007400010f7983 */ /* 0x000ea20000300800 */
[----:B------:R-:W-:Y:S01]  /*f700*/  LOP3.LUT P5, RZ, R9, 0xff, RZ, 0xc0, !PT ;  /* 0x000000ff09ff7812 */ /* 0x000fe200078ac0ff */
[----:B------:R-:W-:Y:S01]  /*f710*/  VIADD R8, R8, UR20 ;  /* 0x0000001408087c36 */ /* 0x000fe20008000000 */
[----:B------:R-:W-:Y:S01]  /*f720*/  ULDC.64 UR8, c[0x0][0x650] ;  /* 0x0001940000087ab9 */ /* 0x000fe20000000a00 */
[----:B------:R-:W3:Y:S01]  /*f730*/  LDL.LU R13, [R1+0x78] ;  /* 0x00007800010d7983 */ /* 0x000ee20000300800 */
[----:B------:R-:W-:Y:S01]  /*f740*/  IMAD.U32 R5, RZ, RZ, UR20 ;  /* 0x00000014ff057e24 */ /* 0x000fe2000f8e00ff */
[----:B------:R-:W-:Y:S01]  /*f750*/  UISETP.GE.U32.AND UP0, UPT, UR20, 0x3, UPT ;  /* 0x000000031400788c */ /* 0x000fe2000bf06070 */
[----:B------:R-:W-:Y:S01]  /*f760*/  ISETP.GT.U32.AND P1, PT, R8, 0x2, PT ;  /* 0x000000020800780c */ /* 0x000fe20003f24070 */
[----:B------:R-:W-:Y:S01]  /*f770*/  BSSY B1, `(.L_x_305) ;  /* 0x000006c000017945 */ /* 0x000fe20003800000 */
[----:B------:R-:W-:Y:S01]  /*f780*/  IMAD.MOV.U32 R6, RZ, RZ, -0x1 ;  /* 0xffffffffff067424 */ /* 0x000fe200078e00ff */
[----:B------:R-:W-:Y:S01]  /*f790*/  PRMT R9, RZ, 0x7610, R9 ;  /* 0x00007610ff097816 */ /* 0x000fe20000000009 */
[----:B------:R-:W-:Y:S01]  /*f7a0*/  IMAD.MOV.U32 R11, RZ, RZ, -0x1 ;  /* 0xffffffffff0b7424 */ /* 0x000fe200078e00ff */
[----:B------:R-:W-:-:S02]  /*f7b0*/  ISETP.LT.U32.AND P1, PT, R5, 0x3, P1 ;  /* 0x000000030500780c */ /* 0x000fc40000f21070 */
[----:B------:R-:W0:Y:S01]  /*f7c0*/  @P5 S2R R3, SR_CgaCtaId ;  /* 0x0000000000035919 */ /* 0x000e220000008800 */
[----:B------:R-:W-:Y:S02]  /*f7d0*/  @P5 MOV R2, 0x400 ;  /* 0x0000040000025802 */ /* 0x000fe40000000f00 */
[----:B------:R-:W-:Y:S02]  /*f7e0*/  PLOP3.LUT P3, PT, PT, PT, UP0, 0x80, 0x0 ;  /* 0x000000000000781c */ /* 0x000fe40003f6f008 */
[----:B0-----:R-:W-:Y:S01]  /*f7f0*/  @P5 LEA R4, R3, R2, 0x18 ;  /* 0x0000000203045211 */ /* 0x001fe200078ec0ff */
[----:B------:R-:W-:-:S03]  /*f800*/  IMAD.WIDE.U32 R2, R8, -0x55555555, RZ ;  /* 0xaaaaaaab08027825 */ /* 0x000fc600078e00ff */
[----:B------:R0:W-:Y:S02]  /*f810*/  @P5 SYNCS.ARRIVE.TRANS64.A1T0 RZ, [R4+URZ+0x48], RZ ;  /* 0x000048ff04ff59a7 */ /* 0x0001e4000810003f */
[----:B------:R-:W-:Y:S02]  /*f820*/  SHF.R.U32.HI R5, RZ, 0x1, R3 ;  /* 0x00000001ff057819 */ /* 0x000fe40000011603 */
[----:B------:R-:W-:Y:S02]  /*f830*/  SEL R3, RZ, 0x1, !P1 ;  /* 0x00000001ff037807 */ /* 0x000fe40004800000 */
[----:B------:R-:W-:Y:S01]  /*f840*/  PRMT R2, RZ, 0x7610, R2 ;  /* 0x00007610ff027816 */ /* 0x000fe20000000002 */
[----:B------:R-:W-:Y:S01]  /*f850*/  IMAD R8, R5, -0x3, R8 ;  /* 0xfffffffd05087824 */ /* 0x000fe200078e0208 */
[----:B------:R-:W-:-:S04]  /*f860*/  LOP3.LUT R0, R0, R3, RZ, 0x3c, !PT ;  /* 0x0000000300007212 */ /* 0x000fc800078e3cff */
[----:B------:R-:W-:Y:S01]  /*f870*/  @P3 LOP3.LUT R0, R0, 0x1, R5, 0x78, !PT ;  /* 0x0000000100003812 */ /* 0x000fe200078e7805 */
[----:B------:R-:W-:Y:S01]  /*f880*/  IMAD.MOV.U32 R5, RZ, RZ, -0x1 ;  /* 0xffffffffff057424 */ /* 0x000fe200078e00ff */
[----:B---3--:R-:W-:-:S04]  /*f890*/  IADD3 R13, P5, R13, UR22, RZ ;  /* 0x000000160d0d7c10 */ /* 0x008fc8000ffbe0ff */
[----:B--2---:R-:W-:Y:S01]  /*f8a0*/  IADD3.X R15, R15, UR18, RZ, P5, !PT ;  /* 0x000000120f0f7c10 */ /* 0x004fe2000affe4ff */
[----:B------:R0:W-:Y:S01]  /*f8b0*/  STL [R1+0x78], R13 ;  /* 0x0000780d01007387 */ /* 0x0001e20000100800 */
[----:B------:R-:W-:-:S03]  /*f8c0*/  ISETP.GE.U32.AND P1, PT, R13, UR8, PT ;  /* 0x000000080d007c0c */ /* 0x000fc6000bf26070 */
[----:B------:R0:W-:Y:S01]  /*f8d0*/  STL [R1+0x74], R15 ;  /* 0x0000740f01007387 */ /* 0x0001e20000100800 */
[----:B------:R-:W-:-:S13]  /*f8e0*/  ISETP.GE.U32.AND.EX P1, PT, R15, UR9, PT, P1 ;  /* 0x000000090f007c0c */ /* 0x000fda000bf26110 */
[----:B0-----:R-:W-:Y:S05]  /*f8f0*/  @P1 BRA `(.L_x_306) ;  /* 0x00000004004c1947 */ /* 0x001fea0003800000 */
[----:B------:R-:W-:Y:S01]  /*f900*/  ULDC.64 UR8, c[0x0][0x628] ;  /* 0x00018a0000087ab9 */ /* 0x000fe20000000a00 */
[----:B------:R-:W0:Y:S01]  /*f910*/  S2R R12, SR_CTAID.X ;  /* 0x00000000000c7919 */ /* 0x000e220000002500 */
[----:B------:R-:W-:Y:S01]  /*f920*/  ISETP.NE.U32.AND P1, PT, RZ, UR8, PT ;  /* 0x00000008ff007c0c */ /* 0x000fe2000bf25070 */
[----:B------:R-:W-:Y:S01]  /*f930*/  ULDC UR10, c[0x0][0x630] ;  /* 0x00018c00000a7ab9 */ /* 0x000fe20000000800 */
[----:B------:R-:W-:Y:S01]  /*f940*/  IMAD.MOV.U32 R2, RZ, RZ, R13 ;  /* 0x000000ffff027224 */ /* 0x000fe200078e000d */
[----:B------:R-:W1:Y:S01]  /*f950*/  S2R R10, SR_CTAID.Y ;  /* 0x00000000000a7919 */ /* 0x000e620000002600 */
[----:B------:R-:W-:Y:S01]  /*f960*/  ISETP.NE.AND.EX P1, PT, RZ, UR9, PT, P1 ;  /* 0x00000009ff007c0c */ /* 0x000fe2000bf25310 */
[----:B------:R-:W-:-:S12]  /*f970*/  IMAD.MOV.U32 R3, RZ, RZ, R15 ;  /* 0x000000ffff037224 */ /* 0x000fd800078e000f */
[----:B------:R-:W-:Y:S05]  /*f980*/  @!P1 BRA `(.L_x_307) ;  /* 0x0000000000289947 */ /* 0x000fea0003800000 */
[----:B------:R-:W-:Y:S02]  /*f990*/  ULDC UR7, c[0x0][0x634] ;  /* 0x00018d0000077ab9 */ /* 0x000fe40000000800 */
[----:B------:R-:W-:-:S05]  /*f9a0*/  IADD3 R7, P1, R13, UR7, RZ ;  /* 0x000000070d077c10 */ /* 0x000fca000ff3e0ff */
[----:B------:R-:W-:-:S04]  /*f9b0*/  IMAD.X R11, RZ, RZ, R15, P1 ;  /* 0x000000ffff0b7224 */ /* 0x000fc800008e060f */
[----:B------:R-:W-:-:S04]  /*f9c0*/  IMAD.WIDE.U32 R4, R11, UR8, RZ ;  /* 0x000000080b047c25 */ /* 0x000fc8000f8e00ff */
[----:B------:R-:W-:-:S04]  /*f9d0*/  IMAD.WIDE.U32 R4, P1, R7, UR9, R4 ;  /* 0x0000000907047c25 */ /* 0x000fc8000f820004 */
[----:B------:R-:W-:-:S04]  /*f9e0*/  IMAD.WIDE.U32 R6, R7, UR8, RZ ;  /* 0x0000000807067c25 */ /* 0x000fc8000f8e00ff */
[----:B------:R-:W-:Y:S01]  /*f9f0*/  IMAD.X R3, RZ, RZ, RZ, P1 ;  /* 0x000000ffff037224 */ /* 0x000fe200008e06ff */
[----:B------:R-:W-:Y:S01]  /*fa00*/  IADD3 RZ, P1, R7, R4, RZ ;  /* 0x0000000407ff7210 */ /* 0x000fe20007f3e0ff */
[----:B------:R-:W-:-:S04]  /*fa10*/  IMAD.MOV.U32 R2, RZ, RZ, R5 ;  /* 0x000000ffff027224 */ /* 0x000fc800078e0005 */
[----:B------:R-:W-:-:S08]  /*fa20*/  IMAD.WIDE.U32.X R2, R11, UR9, R2, P1 ;  /* 0x000000090b027c25 */ /* 0x000fd000088e0402 */
.L_x_307:
[--C-:B------:R-:W-:Y:S01]  /*fa30*/  SHF.R.U64 R11, R2, UR10, R3.reuse ;  /* 0x0000000a020b7c19 */ /* 0x100fe20008001203 */
[----:B------:R-:W-:Y:S01]  /*fa40*/  ULDC.64 UR8, c[0x0][0x620] ;  /* 0x0001880000087ab9 */ /* 0x000fe20000000a00 */
[----:B------:R-:W-:Y:S01]  /*fa50*/  SHF.R.U32.HI R2, RZ, UR10, R3 ;  /* 0x0000000aff027c19 */ /* 0x000fe20008011603 */
[----:B------:R-:W-:Y:S01]  /*fa60*/  IMAD.MOV.U32 R3, RZ, RZ, R15 ;  /* 0x000000ffff037224 */ /* 0x000fe200078e000f */
[----:B------:R-:W-:Y:S01]  /*fa70*/  IADD3 R5, P1, RZ, -R11, RZ ;  /* 0x8000000bff057210 */ /* 0x000fe20007f3e0ff */
[----:B------:R-:W-:Y:S01]  /*fa80*/  ULDC UR7, c[0x0][0x150] ;  /* 0x0000540000077ab9 */ /* 0x000fe20000000800 */
[----:B0-----:R-:W-:Y:S01]  /*fa90*/  I2FP.F32.U32 R6, R12 ;  /* 0x0000000c00067245 */ /* 0x001fe20000201000 */
[----:B------:R-:W0:Y:S01]  /*faa0*/  LDC R7, c[0x0][0x144] ;  /* 0x00005100ff077b82 */ /* 0x000e220000000800 */
[----:B------:R-:W-:Y:S01]  /*fab0*/  ULDC.64 UR10, c[0x0][0x640] ;  /* 0x00019000000a7ab9 */ /* 0x000fe20000000a00 */
[----:B------:R-:W-:Y:S01]  /*fac0*/  IMAD.X R2, RZ, RZ, ~R2, P1 ;  /* 0x000000ffff027224 */ /* 0x000fe200008e0e02 */
[----:B------:R-:W-:Y:S01]  /*fad0*/  ISETP.NE.U32.AND P1, PT, RZ, UR10, PT ;  /* 0x0000000aff007c0c */ /* 0x000fe2000bf25070 */
[----:B------:R-:W-:Y:S01]  /*fae0*/  FMUL R6, R6, UR7 ;  /* 0x0000000706067c20 */ /* 0x000fe20008400000 */
[----:B------:R-:W-:Y:S01]  /*faf0*/  ULDC UR7, c[0x0][0x618] ;  /* 0x0001860000077ab9 */ /* 0x000fe20000000800 */
[----:B------:R-:W-:Y:S01]  /*fb00*/  IMAD R4, R2, UR8, RZ ;  /* 0x0000000802047c24 */ /* 0x000fe2000f8e02ff */
[----:B------:R-:W-:Y:S01]  /*fb10*/  ISETP.NE.AND.EX P1, PT, RZ, UR11, PT, P1 ;  /* 0x0000000bff007c0c */ /* 0x000fe2000bf25310 */
[----:B------:R-:W-:Y:S01]  /*fb20*/  IMAD.MOV.U32 R2, RZ, RZ, R13 ;  /* 0x000000ffff027224 */ /* 0x000fe200078e000d */
[----:B------:R-:W2:Y:S01]  /*fb30*/  LDC R15, c[0x0][0x148] ;  /* 0x00005200ff0f7b82 */ /* 0x000ea20000000800 */
[----:B------:R-:W3:Y:S02]  /*fb40*/  F2I.U32.TRUNC.NTZ R6, R6 ;  /* 0x0000000600067305 */ /* 0x000ee4000020f000 */
[----:B------:R-:W-:Y:S01]  /*fb50*/  IMAD.WIDE.U32 R2, R5, UR8, R2 ;  /* 0x0000000805027c25 */ /* 0x000fe2000f8e0002 */
[----:B------:R-:W-:-:S03]  /*fb60*/  ULDC UR8, c[0x0][0x154] ;  /* 0x0000550000087ab9 */ /* 0x000fc60000000800 */
[----:B------:R-:W-:Y:S01]  /*fb70*/  IMAD R5, R5, UR9, R4 ;  /* 0x0000000905057c24 */ /* 0x000fe2000f8e0204 */
[----:B------:R-:W-:-:S03]  /*fb80*/  ULDC UR9, c[0x0][0x608] ;  /* 0x0001820000097ab9 */ /* 0x000fc60000000800 */
[----:B------:R-:W-:-:S05]  /*fb90*/  IMAD.IADD R3, R3, 0x1, R5 ;  /* 0x0000000103037824 */ /* 0x000fca00078e0205 */
[----:B------:R-:W-:Y:S01]  /*fba0*/  SHF.R.U64 R13, R2, UR7, R3 ;  /* 0x00000007020d7c19 */ /* 0x000fe20008001203 */
[----:B---3--:R-:W-:Y:S01]  /*fbb0*/  IMAD.MOV R6, RZ, RZ, -R6 ;  /* 0x000000ffff067224 */ /* 0x008fe200078e0a06 */
[----:B-1----:R-:W-:-:S03]  /*fbc0*/  I2FP.F32.U32 R2, R10 ;  /* 0x0000000a00027245 */ /* 0x002fc60000201000 */
[----:B0-----:R-:W-:Y:S02]  /*fbd0*/  IMAD R19, R7, R6, R12 ;  /* 0x0000000607137224 */ /* 0x001fe400078e020c */
[----:B------:R-:W-:Y:S01]  /*fbe0*/  FMUL R4, R2, UR8 ;  /* 0x0000000802047c20 */ /* 0x000fe20008400000 */
[----:B------:R-:W-:Y:S01]  /*fbf0*/  SHF.R.U32.HI R2, RZ, UR7, R3 ;  /* 0x00000007ff027c19 */ /* 0x000fe20008011603 */
[----:B------:R-:W-:Y:S02]  /*fc00*/  ULDC UR7, c[0x0][0x658] ;  /* 0x0001960000077ab9 */ /* 0x000fe40000000800 */
[----:B------:R0:W1:Y:S01]  /*fc10*/  F2I.U32.TRUNC.NTZ R18, R4 ;  /* 0x0000000400127305 */ /* 0x000062000020f000 */
[--C-:B------:R-:W-:Y:S02]  /*fc20*/  SHF.R.U64 R16, R13, UR9, R2.reuse ;  /* 0x000000090d107c19 */ /* 0x100fe40008001202 */
[----:B------:R-:W-:-:S04]  /*fc30*/  SHF.R.U32.HI R3, RZ, UR9, R2 ;  /* 0x00000009ff037c19 */ /* 0x000fc80008011602 */
[--C-:B------:R-:W-:Y:S02]  /*fc40*/  SHF.R.U64 R14, R16, UR7, R3.reuse ;  /* 0x00000007100e7c19 */ /* 0x100fe40008001203 */
[----:B------:R-:W-:-:S03]  /*fc50*/  SHF.R.U32.HI R3, RZ, UR7, R3 ;  /* 0x00000007ff037c19 */ /* 0x000fc60008011603 */
[----:B------:R-:W-:Y:S01]  /*fc60*/  IMAD.MOV.U32 R2, RZ, RZ, R14 ;  /* 0x000000ffff027224 */ /* 0x000fe200078e000e */
[----:B0-2---:R-:W-:Y:S06]  /*fc70*/  @!P1 BRA `(.L_x_308) ;  /* 0x0000000000289947 */ /* 0x005fec0003800000 */
        /* <DEDUP_REMOVED lines=10> */
.L_x_308:
[----:B------:R-:W-:Y:S01]  /*fd20*/  ULDC UR7, c[0x0][0x648] ;  /* 0x0001920000077ab9 */ /* 0x000fe20000000800 */
[----:B-1----:R-:W-:Y:S01]  /*fd30*/  IMAD.MOV R18, RZ, RZ, -R18 ;  /* 0x000000ffff127224 */ /* 0x002fe200078e0a12 */
[----:B------:R-:W-:Y:S01]  /*fd40*/  SHF.R.U64 R3, R2, UR7, R3 ;  /* 0x0000000702037c19 */ /* 0x000fe20008001203 */
[----:B------:R-:W-:Y:S01]  /*fd50*/  ULDC UR7, c[0x0][0x638] ;  /* 0x00018e0000077ab9 */ /* 0x000fe20000000800 */
[----:B------:R-:W-:Y:S01]  /*fd60*/  LOP3.LUT R2, R16, UR6, RZ, 0xc0, !PT ;  /* 0x0000000610027c12 */ /* 0x000fe2000f8ec0ff */
[----:B------:R-:W-:Y:S01]  /*fd70*/  @P4 IMAD R19, R15, R18, R10 ;  /* 0x000000120f134224 */ /* 0x000fe200078e020a */
[----:B------:R-:W-:Y:S01]  /*fd80*/  LOP3.LUT R13, R13, UR4, RZ, 0xc0, !PT ;  /* 0x000000040d0d7c12 */ /* 0x000fe2000f8ec0ff */
[----:B------:R-:W-:Y:S01]  /*fd90*/  IMAD.MOV R5, RZ, RZ, -R3 ;  /* 0x000000ffff057224 */ /* 0x000fe200078e0a03 */
[----:B------:R-:W-:Y:S01]  /*fda0*/  ULDC UR8, c[0x0][0x610] ;  /* 0x0001840000087ab9 */ /* 0x000fe20000000800 */
[----:B------:R-:W-:Y:S02]  /*fdb0*/  IMAD R2, R3, UR5, R2 ;  /* 0x0000000503027c24 */ /* 0x000fe4000f8e0202 */
[----:B------:R-:W-:Y:S01]  /*fdc0*/  IMAD R14, R5, UR7, R14 ;  /* 0x00000007050e7c24 */ /* 0x000fe2000f8e020e */
[----:B------:R-:W-:Y:S01]  /*fdd0*/  ULDC UR7, c[0x0][0x600] ;  /* 0x0001800000077ab9 */ /* 0x000fe20000000800 */
[----:B------:R-:W-:-:S02]  /*fde0*/  IMAD R5, R2, UR8, R19 ;  /* 0x0000000802057c24 */ /* 0x000fc4000f8e0213 */
[----:B------:R-:W-:Y:S02]  /*fdf0*/  IMAD R14, R14, UR7, R13 ;  /* 0x000000070e0e7c24 */ /* 0x000fe4000f8e020d */
[----:B------:R-:W-:-:S03]  /*fe00*/  IMAD.MOV.U32 R2, RZ, RZ, 0x1 ;  /* 0x00000001ff027424 */ /* 0x000fc600078e00ff */
[----:B------:R-:W-:Y:S02]  /*fe10*/  SEL R6, R14, R5, !P4 ;  /* 0x000000050e067207 */ /* 0x000fe40006000000 */
[----:B------:R-:W-:-:S07]  /*fe20*/  SEL R5, R5, R14, !P4 ;  /* 0x0000000e05057207 */ /* 0x000fce0006000000 */
.L_x_306:
[----:B------:R-:W-:Y:S05]  /*fe30*/  BSYNC B1 ;  /* 0x0000000000017941 */ /* 0x000fea0003800000 */
.L_x_305:
[----:B------:R-:W-:-:S13]  /*fe40*/  LOP3.LUT P1, RZ, R2, 0xff, RZ, 0xc0, !PT ;  /* 0x000000ff02ff7812 */ /* 0x000fda000782c0ff */
[----:B------:R-:W-:Y:S05]  /*fe50*/  @P1 BRA `(.L_x_309) ;  /* 0xfffffff400301947 */ /* 0x000fea000383ffff */
[----:B------:R-:W-:Y:S05]  /*fe60*/  BSYNC B0 ;  /* 0x0000000000007941 */ /* 0x000fea0003800000 */
.L_x_297:
[----:B------:R-:W-:-:S03]  /*fe70*/  UMOV UR7, 0xffffffff ;  /* 0xffffffff00077882 */ /* 0x000fc60000000000 */
[----:B------:R-:W-:Y:S05]  /*fe80*/  BRA.DIV UR7, `(.L_x_310) ;  /* 0x0000000607047947 */ /* 0x000fea000b800000 */
[----:B------:R-:W-:-:S13]  /*fe90*/  ELECT P0, URZ, PT ;  /* 0x00000000003f782f */ /* 0x000fda0003800000 */
.L_x_323:
[----:B------:R-:W-:Y:S04]  /*fea0*/  BSSY B0, `(.L_x_311) ;  /* 0x0000023000007945 */ /* 0x000fe80003800000 */
[----:B------:R-:W-:Y:S05]  /*feb0*/  @!P0 BRA `(.L_x_312) ;  /* 0x0000000000848947 */ /* 0x000fea0003800000 */
[----:B------:R-:W-:-:S04]  /*fec0*/  ULOP3.LUT UR7, UR13, 0x2, URZ, 0xfc, !UPT ;  /* 0x000000020d077892 */ /* 0x000fc8000f8efc3f */
[----:B------:R-:W-:-:S06]  /*fed0*/  UISETP.NE.AND UP0, UPT, UR7, 0x3, UPT ;  /* 0x000000030700788c */ /* 0x000fcc000bf05270 */
[----:B------:R-:W-:-:S13]  /*fee0*/  PLOP3.LUT P0, PT, PT, PT, UP0, 0x80, 0x0 ;  /* 0x000000000000781c */ /* 0x000fda0003f0f008 */
[----:B------:R-:W-:Y:S05]  /*fef0*/  @!P0 BRA `(.L_x_313) ;  /* 0x0000000000048947 */ /* 0x000fea0003800000 */
[----:B------:R-:W-:Y:S01]  /*ff00*/  BPT.TRAP 0x1 ;  /* 0x000000040000795c */ /* 0x000fe20000300000 */
.L_x_313:
[----:B------:R-:W0:Y:S01]  /*ff10*/  S2R R3, SR_CgaCtaId ;  /* 0x0000000000037919 */ /* 0x000e220000008800 */
[----:B------:R-:W-:-:S04]  /*ff20*/  MOV R2, 0x400 ;  /* 0x0000040000027802 */ /* 0x000fc80000000f00 */
[----:B0-----:R-:W-:Y:S02]  /*ff30*/  LEA R3, R3, R2, 0x18 ;  /* 0x0000000203037211 */ /* 0x001fe400078ec0ff */
[----:B------:R-:W-:-:S03]  /*ff40*/  SHF.L.U32 R2, R0, 0x1f, RZ ;  /* 0x0000001f00027819 */ /* 0x000fc600000006ff */
[----:B------:R-:W-:-:S04]  /*ff50*/  VIADD R3, R3, 0x18 ;  /* 0x0000001803037836 */ /* 0x000fc80000000000 */
[C---:B------:R-:W-:Y:S02]  /*ff60*/  IMAD R7, R8.reuse, 0x8, R3 ;  /* 0x0000000808077824 */ /* 0x040fe400078e0203 */
[----:B------:R-:W-:Y:S02]  /*ff70*/  VIADD R8, R8, 0x1 ;  /* 0x0000000108087836 */ /* 0x000fe40000000000 */
[----:B------:R-:W0:Y:S03]  /*ff80*/  SYNCS.PHASECHK.TRANS64.TRYWAIT P0, [R7+URZ], R2 ;  /* 0x00000002070075a7 */ /* 0x000e26000800017f */
[----:B------:R-:W-:-:S04]  /*ff90*/  ISETP.NE.AND P1, PT, R8, 0x3, PT ;  /* 0x000000030800780c */ /* 0x000fc80003f25270 */
[----:B------:R-:W-:Y:S02]  /*ffa0*/  SEL R5, RZ, 0x1, P1 ;  /* 0x00000001ff057807 */ /* 0x000fe40000800000 */
[----:B------:R-:W-:Y:S02]  /*ffb0*/  SEL R8, R8, RZ, P1 ;  /* 0x000000ff08087207 */ /* 0x000fe40000800000 */
[----:B------:R-:W-:-:S03]  /*ffc0*/  LOP3.LUT R5, R0, R5, RZ, 0x3c, !PT ;  /* 0x0000000500057212 */ /* 0x000fc600078e3cff */
[----:B------:R-:W-:Y:S01]  /*ffd0*/  IMAD R9, R8, 0x8, R3 ;  /* 0x0000000808097824 */ /* 0x000fe200078e0203 */
[----:B------:R-:W-:Y:S01]  /*ffe0*/  SHF.L.U32 R4, R5, 0x1f, RZ ;  /* 0x0000001f05047819 */ /* 0x000fe200000006ff */
[----:B0-----:R-:W-:Y:S06]  /*fff0*/  @!P0 BRA `(.L_x_314) ;  /* 0x0000000000cc8947 */ /* 0x001fec0003800000 */
.L_x_324:
[----:B------:R-:W1:Y:S01]  /*10000*/  SYNCS.PHASECHK.TRANS64.TRYWAIT P0, [R9+URZ], R4 ;  /* 0x00000004090075a7 */ /* 0x000e62000800017f */
[----:B------:R-:W-:-:S05]  /*10010*/  VIADD R0, R8, 0x1 ;  /* 0x0000000108007836 */ /* 0x000fca0000000000 */
[----:B------:R-:W-:-:S04]  /*10020*/  ISETP.NE.AND P1, PT, R0, 0x3, PT ;  /* 0x000000030000780c */ /* 0x000fc80003f25270 */
[----:B0-----:R-:W-:Y:S02]  /*10030*/  SEL R2, RZ, 0x1, P1 ;  /* 0x00000001ff027807 */ /* 0x001fe40000800000 */
[----:B------:R-:W-:Y:S02]  /*10040*/  SEL R0, R0, RZ, P1 ;  /* 0x000000ff00007207 */ /* 0x000fe40000800000 */
[----:B------:R-:W-:Y:S01]  /*10050*/  LOP3.LUT R2, R5, R2, RZ, 0x3c, !PT ;  /* 0x0000000205027212 */ /* 0x000fe200078e3cff */
[----:B-1----:R-:W-:Y:S06]  /*10060*/  @!P0 BRA `(.L_x_315) ;  /* 0x0000000000c48947 */ /* 0x002fec0003800000 */
.L_x_325:
[----:B------:R-:W-:Y:S01]  /*10070*/  IMAD R3, R0, 0x8, R3 ;  /* 0x0000000800037824 */ /* 0x000fe200078e0203 */
[----:B------:R-:W-:-:S07]  /*10080*/  SHF.L.U32 R0, R2, 0x1f, RZ ;  /* 0x0000001f02007819 */ /* 0x000fce00000006ff */
.L_x_316:
[----:B-1----:R1:W2:Y:S02]  /*10090*/  SYNCS.PHASECHK.TRANS64.TRYWAIT P0, [R3+URZ], R0 ;  /* 0x00000000030075a7 */ /* 0x0022a4000800017f */
[----:B--2---:R-:W-:Y:S05]  /*100a0*/  @!P0 NANOSLEEP.SYNCS 0x989680 ;  /* 0x009896800000895d */ /* 0x004fea0003900000 */
[----:B------:R-:W2:Y:S02]  /*100b0*/  @!P0 SYNCS.PHASECHK.TRANS64 P0, [R3+URZ], R0 ;  /* 0x00000000030085a7 */ /* 0x000ea4000800007f */
[----:B--2---:R-:W-:Y:S05]  /*100c0*/  @!P0 BRA `(.L_x_316) ;  /* 0xfffffffc00f08947 */ /* 0x004fea000383ffff */
.L_x_312:
[----:B------:R-:W-:Y:S05]  /*100d0*/  BSYNC B0 ;  /* 0x0000000000007941 */ /* 0x000fea0003800000 */
.L_x_311:
[----:B------:R-:W-:Y:S05]  /*100e0*/  EXIT ;  /* 0x000000000000794d */ /* 0x000fea0003800000 */
.L_x_17:
[----:B-1----:R-:W-:-:S04]  /*100f0*/  IMAD.U32 R3, RZ, RZ, UR6 ;  /* 0x00000006ff037e24 */ /* 0x002fc8000f8e00ff */
[----:B------:R1:W2:Y:S03]  /*10100*/  SYNCS.PHASECHK.TRANS64.TRYWAIT P0, [R3+URZ], R0 ;  /* 0x00000000030075a7 */ /* 0x0002a6000800017f */
[----:B--2---:R-:W-:Y:S05]  /*10110*/  @!P0 NANOSLEEP.SYNCS 0x989680 ;  /* 0x009896800000895d */ /* 0x004fea0003900000 */
[----:B------:R-:W2:Y:S02]  /*10120*/  @!P0 SYNCS.PHASECHK.TRANS64 P0, [R3+URZ], R0 ;  /* 0x00000000030085a7 */ /* 0x000ea4000800007f */
[----:B--2---:R-:W-:Y:S05]  /*10130*/  @!P0 BRA `(.L_x_17) ;  /* 0xfffffffc00ec8947 */ /* 0x004fea000383ffff */
[----:B------:R-:W-:Y:S05]  /*10140*/  BRA `(.L_x_16) ;  /* 0xffffff1800787947 */ /* 0x000fea000383ffff */
.L_x_23:
[----:B-----5:R2:W-:Y:S02]  /*10150*/  STL [R1+0x84], R0 ;  /* 0x0000840001007387 */ /* 0x0205e40000100800 */
[----:B--2---:R-:W-:-:S04]  /*10160*/  IMAD.U32 R0, RZ, RZ, UR16 ;  /* 0x00000010ff007e24 */ /* 0x004fc8000f8e00ff */
[----:B------:R2:W3:Y:S03]  /*10170*/  SYNCS.PHASECHK.TRANS64.TRYWAIT P0, [R0+URZ], R229 ;  /* 0x000000e5000075a7 */ /* 0x0004e6000800017f */
[----:B---3--:R-:W-:Y:S05]  /*10180*/  @!P0 NANOSLEEP.SYNCS 0x989680 ;  /* 0x009896800000895d */ /* 0x008fea0003900000 */
[----:B------:R2:W3:Y:S02]  /*10190*/  @!P0 SYNCS.PHASECHK.TRANS64 P0, [R0+URZ], R229 ;  /* 0x000000e5000085a7 */ /* 0x0004e4000800007f */
[----:B--2---:R2:W5:Y:S02]  /*101a0*/  LDL.LU R0, [R1+0x84] ;  /* 0x0000840001007983 */ /* 0x0045640000300800 */
[----:B--23--:R-:W-:Y:S05]  /*101b0*/  @!P0 BRA `(.L_x_23) ;  /* 0xfffffffc00e48947 */ /* 0x00cfea000383ffff */
[----:B------:R-:W-:Y:S05]  /*101c0*/  BRA `(.L_x_22) ;  /* 0xffffff2c000c7947 */ /* 0x000fea000383ffff */
.L_x_298:
[----:B------:R-:W-:Y:S01]  /*101d0*/  BSSY B1, `(.L_x_317) ;  /* 0x0000006000017945 */ /* 0x000fe20003800000 */
[----:B------:R-:W-:-:S07]  /*101e0*/  IMAD.MOV.U32 R2, RZ, RZ, -0x1 ;  /* 0xffffffffff027424 */ /* 0x000fce00078e00ff */
[----:B------:R-:W-:Y:S05]  /*101f0*/  WARPSYNC.COLLECTIVE R2, `(.L_x_318) ;  /* 0x00000000020c7348 */ /* 0x000fea0003c00000 */
[----:B------:R-:W-:Y:S02]  /*10200*/  ELECT P1, UR62, PT ;  /* 0x00000000003e782f */ /* 0x000fe40003820000 */
[----:B------:R-:W-:Y:S01]  /*10210*/  MOV R2, UR62 ;  /* 0x0000003e00027c02 */ /* 0x000fe20008000f00 */
[----:B------:R-:W-:Y:S10]  /*10220*/  ENDCOLLECTIVE ;  /* 0x000000000000791b */ /* 0x000ff40003800000 */
.L_x_318:
[----:B------:R-:W-:Y:S05]  /*10230*/  BSYNC B1 ;  /* 0x0000000000017941 */ /* 0x000fea0003800000 */
.L_x_317:
[----:B------:R-:W-:Y:S05]  /*10240*/  BRA `(.L_x_319) ;  /* 0xfffffff000407947 */ /* 0x000fea000383ffff */
.L_x_301:
[----:B-1----:R1:W2:Y:S02]  /*10250*/  SYNCS.PHASECHK.TRANS64.TRYWAIT P1, [R13+URZ+0x18], R4 ;  /* 0x000018040d0075a7 */ /* 0x0022a4000802017f */
[----:B--2---:R-:W-:Y:S05]  /*10260*/  @!P1 NANOSLEEP.SYNCS 0x989680 ;  /* 0x009896800000995d */ /* 0x004fea0003900000 */
[----:B------:R-:W2:Y:S02]  /*10270*/  @!P1 SYNCS.PHASECHK.TRANS64 P1, [R13+URZ+0x18], R4 ;  /* 0x000018040d0095a7 */ /* 0x000ea4000802007f */
[----:B--2---:R-:W-:Y:S05]  /*10280*/  @!P1 BRA `(.L_x_301) ;  /* 0xfffffffc00f09947 */ /* 0x004fea000383ffff */
[----:B------:R-:W-:Y:S05]  /*10290*/  BRA `(.L_x_320) ;  /* 0xfffffff000747947 */ /* 0x000fea000383ffff */
.L_x_310:
[----:B------:R-:W-:Y:S01]  /*102a0*/  BSSY B0, `(.L_x_321) ;  /* 0x0000006000007945 */ /* 0x000fe20003800000 */
[----:B------:R-:W-:-:S07]  /*102b0*/  IMAD.MOV.U32 R2, RZ, RZ, -0x1 ;  /* 0xffffffffff027424 */ /* 0x000fce00078e00ff */
[----:B------:R-:W-:Y:S05]  /*102c0*/  WARPSYNC.COLLECTIVE R2, `(.L_x_322) ;  /* 0x00000000020c7348 */ /* 0x000fea0003c00000 */
[----:B------:R-:W-:Y:S02]  /*102d0*/  ELECT P1, UR62, PT ;  /* 0x00000000003e782f */ /* 0x000fe40003820000 */
[----:B------:R-:W-:Y:S01]  /*102e0*/  MOV R2, UR62 ;  /* 0x0000003e00027c02 */ /* 0x000fe20008000f00 */
[----:B------:R-:W-:Y:S10]  /*102f0*/  ENDCOLLECTIVE ;  /* 0x000000000000791b */ /* 0x000ff40003800000 */
.L_x_322:
[----:B------:R-:W-:Y:S05]  /*10300*/  BSYNC B0 ;  /* 0x0000000000007941 */ /* 0x000fea0003800000 */
.L_x_321:
[----:B------:R-:W-:Y:S01]  /*10310*/  PLOP3.LUT P0, PT, P1, PT, PT, 0x80, 0x0 ;  /* 0x000000000000781c */ /* 0x000fe20000f0f070 */
[----:B------:R-:W-:-:S12]  /*10320*/  BRA `(.L_x_323) ;  /* 0xfffffff800dc7947 */ /* 0x000fd8000383ffff */
.L_x_314:
[----:B0-----:R0:W1:Y:S02]  /*10330*/  SYNCS.PHASECHK.TRANS64.TRYWAIT P0, [R7+URZ], R2 ;  /* 0x00000002070075a7 */ /* 0x001064000800017f */
[----:B-1----:R-:W-:Y:S05]  /*10340*/  @!P0 NANOSLEEP.SYNCS 0x989680 ;  /* 0x009896800000895d */ /* 0x002fea0003900000 */
[----:B------:R-:W1:Y:S02]  /*10350*/  @!P0 SYNCS.PHASECHK.TRANS64 P0, [R7+URZ], R2 ;  /* 0x00000002070085a7 */ /* 0x000e64000800007f */
[----:B-1----:R-:W-:Y:S05]  /*10360*/  @!P0 BRA `(.L_x_314) ;  /* 0xfffffffc00f08947 */ /* 0x002fea000383ffff */
[----:B------:R-:W-:Y:S05]  /*10370*/  BRA `(.L_x_324) ;  /* 0xfffffffc00207947 */ /* 0x000fea000383ffff */
.L_x_315:
[----:B0-----:R0:W1:Y:S02]  /*10380*/  SYNCS.PHASECHK.TRANS64.TRYWAIT P0, [R9+URZ], R4 ;  /* 0x00000004090075a7 */ /* 0x001064000800017f */
[----:B-1----:R-:W-:Y:S05]  /*10390*/  @!P0 NANOSLEEP.SYNCS 0x989680 ;  /* 0x009896800000895d */ /* 0x002fea0003900000 */
[----:B------:R-:W1:Y:S02]  /*103a0*/  @!P0 SYNCS.PHASECHK.TRANS64 P0, [R9+URZ], R4 ;  /* 0x00000004090085a7 */ /* 0x000e64000800007f */
[----:B-1----:R-:W-:Y:S05]  /*103b0*/  @!P0 BRA `(.L_x_315) ;  /* 0xfffffffc00f08947 */ /* 0x002fea000383ffff */
[----:B------:R-:W-:Y:S05]  /*103c0*/  BRA `(.L_x_325) ;  /* 0xfffffffc00287947 */ /* 0x000fea000383ffff */
.L_x_326:
[----:B------:R-:W-:-:S00]  /*103d0*/  BRA `(.L_x_326) ;  /* 0xfffffffc00fc7947 */ /* 0x000fc0000383ffff */
[----:B------:R-:W-:-:S00]  /*103e0*/  NOP ;  /* 0x0000000000007918 */ /* 0x000fc00000000000 */
        /* <DEDUP_REMOVED lines=9> */
.L_x_327:


//--------------------- .nv.shared._ZN7cutlass13device_kernelINS_4gemm6kernel13GemmUniversalIN4cute5tupleIJiiiiEEENS1_10collective13CollectiveMmaINS1_37MainloopSm90TmaGmmaWarpSpecializedFP8ILi3ENS5_IJNS4_1CILi1EEESB_SB_EEENS1_35KernelTmaWarpSpecializedCooperativeEEENS5_IJNSA_ILi256EEENSA_ILi128EEENSA_ILi64EEEEEENS_12float_e4m3_tENS5_IJlSB_lEEESJ_SK_NS4_8TiledMMAINS4_8MMA_AtomIJNS4_4SM904GMMA31MMA_64x128x32_F32E4M3E4M3_SS_TNILNSO_7ScaleInE1ELSQ_1EEEEEENS4_6LayoutINS5_IJNSA_ILi2EEESB_SB_EEENS5_IJSB_NSA_ILi0EEESW_EEEEENS5_IJNS4_10UnderscoreESZ_SZ_EEEEENS4_13SM90_TMA_LOADENS4_14ComposedLayoutINS4_7SwizzleILi2ELi4ELi3EEENS4_18smem_ptr_flag_bitsILi8EEENST_INS5_IJNSA_ILi8EEESH_EEENS5_IJSH_SB_EEEEEEEvNS4_8identityES12_S1C_vS1D_EENS_8epilogue10collective6detail29Sm90TmaWarpSpecializedAdapterINS1G_15DefaultEpilogueISJ_SK_SK_NS1F_6thread17LinearCombinationISJ_Li1EffLNS1K_9ScaleType4KindE0ELNS_15FloatRoundStyleE2ESJ_EENS1_15EpilogueDefaultEEEEEvvEEEEvNT_6ParamsE --------------------------
	.section	.nv.shared._ZN7cutlass13device_kernelINS_4gemm6kernel13GemmUniversalIN4cute5tupleIJiiiiEEENS1_10collective13CollectiveMmaINS1_37MainloopSm90TmaGmmaWarpSpecializedFP8ILi3ENS5_IJNS4_1CILi1EEESB_SB_EEENS1_35KernelTmaWarpSpecializedCooperativeEEENS5_IJNSA_ILi256EEENSA_ILi128EEENSA_ILi64EEEEEENS_12float_e4m3_tENS5_IJlSB_lEEESJ_SK_NS4_8TiledMMAINS4_8MMA_AtomIJNS4_4SM904GMMA31MMA_64x128x32_F32E4M3E4M3_SS_TNILNSO_7ScaleInE1ELSQ_1EEEEEENS4_6LayoutINS5_IJNSA_ILi2EEESB_SB_EEENS5_IJSB_NSA_ILi0EEESW_EEEEENS5_IJNS4_10UnderscoreESZ_SZ_EEEEENS4_13SM90_TMA_LOADENS4_14ComposedLayoutINS4_7SwizzleILi2ELi4ELi3EEENS4_18smem_ptr_flag_bitsILi8EEENST_INS5_IJNSA_ILi8EEESH_EEENS5_IJSH_SB_EEEEEEEvNS4_8identityES12_S1C_vS1D_EENS_8epilogue10collective6detail29Sm90TmaWarpSpecializedAdapterINS1G_15DefaultEpilogueISJ_SK_SK_NS1F_6thread17LinearCombinationISJ_Li1EffLNS1K_9ScaleType4KindE0ELNS_15FloatRoundStyleE2ESJ_EENS1_15EpilogueDefaultEEEEEvvEEEEvNT_6ParamsE,"aw",@nobits
	.sectionflags	@""
	.align	16
	.zero		1024


//--------------------- .nv.shared.reserved.0     --------------------------
	.section	.nv.shared.reserved.0,"aw",@nobits
	.weak		__nv_reservedSMEM_offset_0_alias
	.size		__nv_reservedSMEM_offset_0_alias, 0, 0
	.other		__nv_reservedSMEM_offset_0_alias,@"STO_CUDA_RESERVED_SHARED STV_DEFAULT"
__nv_reservedSMEM_offset_0_alias:
	.zero		0


//--------------------- .nv.global                --------------------------
	.section	.nv.global,"aw",@nobits
.nv.global:
	.type		_ZN40_INTERNAL_b9d02db4_4_k_cu_66d32104_242394cute1_E,@object
	.size		_ZN40_INTERNAL_b9d02db4_4_k_cu_66d32104_242394cute1_E,(_ZN40_INTERNAL_b9d02db4_4_k_cu_66d32104_242394cuda3std3__45__cpo6cbeginE - _ZN40_INTERNAL_b9d02db4_4_k_cu_66d32104_242394cute1_E)
_ZN40_INTERNAL_b9d02db4_4_k_cu_66d32104_242394cute1_E:
	.zero		1
	.type		_ZN40_INTERNAL_b9d02db4_4_k_cu_66d32104_242394cuda3std3__45__cpo6cbeginE,@object
	.size		_ZN40_INTERNAL_b9d02db4_4_k_cu_66d32104_242394cuda3std3__45__cpo6cbeginE,(_ZN40_INTERNAL_b9d02db4_4_k_cu_66d32104_242394cuda3std3__48in_placeE - _ZN40_INTERNAL_b9d02db4_4_k_cu_66d32104_242394cuda3std3__45__cpo6cbeginE)
_ZN40_INTERNAL_b9d02db4_4_k_cu_66d32104_242394cuda3std3__45__cpo6cbeginE:
	.zero		1
	.type		_ZN40_INTERNAL_b9d02db4_4_k_cu_66d32104_242394cuda3std3__48in_placeE,@object
	.size		_ZN40_INTERNAL_b9d02db4_4_k_cu_66d32104_242394cuda3std3__48in_placeE,(_ZN40_INTERNAL_b9d02db4_4_k_cu_66d32104_242394cuda3std6ranges3__45__cpo9iter_moveE - _ZN40_INTERNAL_b9d02db4_4_k_cu_66d32104_242394cuda3std3__48in_placeE)
_ZN40_INTERNAL_b9d02db4_4_k_cu_66d32104_242394cuda3std3__48in_placeE:
	.zero		1
	.type		_ZN40_INTERNAL_b9d02db4_4_k_cu_66d32104_242394cuda3std6ranges3__45__cpo9iter_moveE,@object
	.size		_ZN40_INTERNAL_b9d02db4_4_k_cu_66d32104_242394cuda3std6ranges3__45__cpo9iter_moveE,(_ZN40_INTERNAL_b9d02db4_4_k_cu_66d32104_242394cuda3std3__45__cpo5beginE - _ZN40_INTERNAL_b9d02db4_4_k_cu_66d32104_242394cuda3std6ranges3__45__cpo9iter_moveE)
_ZN40_INTERNAL_b9d02db4_4_k_cu_66d32104_242394cuda3std6ranges3__45__cpo9iter_moveE:
	.zero		1
	.type		_ZN40_INTERNAL_b9d02db4_4_k_cu_66d32104_242394cuda3std3__45__cpo5beginE,@object
	.size		_ZN40_INTERNAL_b9d02db4_4_k_cu_66d32104_242394cuda3std3__45__cpo5beginE,(_ZN40_INTERNAL_b9d02db4_4_k_cu_66d32104_242394cuda3std3__442_GLOBAL__N__b9d02db4_4_k_cu_66d32104_242396ignoreE - _ZN40_INTERNAL_b9d02db4_4_k_cu_66d32104_242394cuda3std3__45__cpo5beginE)
_ZN40_INTERNAL_b9d02db4_4_k_cu_66d32104_242394cuda3std3__45__cpo5beginE:
	.zero		1
	.type		_ZN40_INTERNAL_b9d02db4_4_k_cu_66d32104_242394cuda3std3__442_GLOBAL__N__b9d02db4_4_k_cu_66d32104_242396ignoreE,@object
	.size		_ZN40_INTERNAL_b9d02db4_4_k_cu_66d32104_242394cuda3std3__442_GLOBAL__N__b9d02db4_4_k_cu_66d32104_242396ignoreE,(_ZN40_INTERNAL_b9d02db4_4_k_cu_66d32104_242394cute7productE - _ZN40_INTERNAL_b9d02db4_4_k_cu_66d32104_242394cuda3std3__442_GLOBAL__N__b9d02db4_4_k_cu_66d32104_242396ignoreE)
_ZN40_INTERNAL_b9d02db4_4_k_cu_66d32104_242394cuda3std3__442_GLOBAL__N__b9d02db4_4_k_cu_66d32104_242396ignoreE:
	.zero		1
	.type		_ZN40_INTERNAL_b9d02db4_4_k_cu_66d32104_242394cute7productE,@object
	.size		_ZN40_INTERNAL_b9d02db4_4_k_cu_66d32104_242394cute7productE,(_ZN40_INTERNAL_b9d02db4_4_k_cu_66d32104_242394cuda3std3__45__cpo3endE - _ZN40_INTERNAL_b9d02db4_4_k_cu_66d32104_242394cute7productE)
_ZN40_INTERNAL_b9d02db4_4_k_cu_66d32104_242394cute7productE:
	.zero		1
	.type		_ZN40_INTERNAL_b9d02db4_4_k_cu_66d32104_242394cuda3std3__45__cpo3endE,@object
	.size		_ZN40_INTERNAL_b9d02db4_4_k_cu_66d32104_242394cuda3std3__45__cpo3endE,(_ZN40_INTERNAL_b9d02db4_4_k_cu_66d32104_242394cuda3std3__419piecewise_constructE - _ZN40_INTERNAL_b9d02db4_4_k_cu_66d32104_242394cuda3std3__45__cpo3endE)
_ZN40_INTERNAL_b9d02db4_4_k_cu_66d32104_242394cuda3std3__45__cpo3endE:
	.zero		1
	.type		_ZN40_INTERNAL_b9d02db4_4_k_cu_66d32104_242394cuda3std3__419piecewise_constructE,@object
	.size		_ZN40_INTERNAL_b9d02db4_4_k_cu_66d32104_242394cuda3std3__419piecewise_constructE,(_ZN40_INTERNAL_b9d02db4_4_k_cu_66d32104_242394cuda3std3__45__cpo4cendE - _ZN40_INTERNAL_b9d02db4_4_k_cu_66d32104_242394cuda3std3__419piecewise_constructE)
_ZN40_INTERNAL_b9d02db4_4_k_cu_66d32104_242394cuda3std3__419piecewise_constructE:
	.zero		1
	.type		_ZN40_INTERNAL_b9d02db4_4_k_cu_66d32104_242394cuda3std3__45__cpo4cendE,@object
	.size		_ZN40_INTERNAL_b9d02db4_4_k_cu_66d32104_242394cuda3std3__45__cpo4cendE,(_ZN40_INTERNAL_b9d02db4_4_k_cu_66d32104_242394cuda3std6ranges3__45__cpo4swapE - _ZN40_INTERNAL_b9d02db4_4_k_cu_66d32104_242394cuda3std3__45__cpo4cendE)
_ZN40_INTERNAL_b9d02db4_4_k_cu_66d32104_242394cuda3std3__45__cpo4cendE:
	.zero		1
	.type		_ZN40_INTERNAL_b9d02db4_4_k_cu_66d32104_242394cuda3std6ranges3__45__cpo4swapE,@object
	.size		_ZN40_INTERNAL_b9d02db4_4_k_cu_66d32104_242394cuda3std6ranges3__45__cpo4swapE,(.L_7 - _ZN40_INTERNAL_b9d02db4_4_k_cu_66d32104_242394cuda3std6ranges3__45__cpo4swapE)
_ZN40_INTERNAL_b9d02db4_4_k_cu_66d32104_242394cuda3std6ranges3__45__cpo4swapE:
	.zero		1
.L_7:


//--------------------- .nv.constant0._ZN7cutlass13device_kernelINS_4gemm6kernel13GemmUniversalIN4cute5tupleIJiiiiEEENS1_10collective13CollectiveMmaINS1_37MainloopSm90TmaGmmaWarpSpecializedFP8ILi3ENS5_IJNS4_1CILi1EEESB_SB_EEENS1_35KernelTmaWarpSpecializedCooperativeEEENS5_IJNSA_ILi256EEENSA_ILi128EEENSA_ILi64EEEEEENS_12float_e4m3_tENS5_IJlSB_lEEESJ_SK_NS4_8TiledMMAINS4_8MMA_AtomIJNS4_4SM904GMMA31MMA_64x128x32_F32E4M3E4M3_SS_TNILNSO_7ScaleInE1ELSQ_1EEEEEENS4_6LayoutINS5_IJNSA_ILi2EEESB_SB_EEENS5_IJSB_NSA_ILi0EEESW_EEEEENS5_IJNS4_10UnderscoreESZ_SZ_EEEEENS4_13SM90_TMA_LOADENS4_14ComposedLayoutINS4_7SwizzleILi2ELi4ELi3EEENS4_18smem_ptr_flag_bitsILi8EEENST_INS5_IJNSA_ILi8EEESH_EEENS5_IJSH_SB_EEEEEEEvNS4_8identityES12_S1C_vS1D_EENS_8epilogue10collective6detail29Sm90TmaWarpSpecializedAdapterINS1G_15DefaultEpilogueISJ_SK_SK_NS1F_6thread17LinearCombinationISJ_Li1EffLNS1K_9ScaleType4KindE0ELNS_15FloatRoundStyleE2ESJ_EENS1_15EpilogueDefaultEEEEEvvEEEEvNT_6ParamsE --------------------------
	.section	.nv.constant0._ZN7cutlass13device_kernelINS_4gemm6kernel13GemmUniversalIN4cute5tupleIJiiiiEEENS1_10collective13CollectiveMmaINS1_37MainloopSm90TmaGmmaWarpSpecializedFP8ILi3ENS5_IJNS4_1CILi1EEESB_SB_EEENS1_35KernelTmaWarpSpecializedCooperativeEEENS5_IJNSA_ILi256EEENSA_ILi128EEENSA_ILi64EEEEEENS_12float_e4m3_tENS5_IJlSB_lEEESJ_SK_NS4_8TiledMMAINS4_8MMA_AtomIJNS4_4SM904GMMA31MMA_64x128x32_F32E4M3E4M3_SS_TNILNSO_7ScaleInE1ELSQ_1EEEEEENS4_6LayoutINS5_IJNSA_ILi2EEESB_SB_EEENS5_IJSB_NSA_ILi0EEESW_EEEEENS5_IJNS4_10UnderscoreESZ_SZ_EEEEENS4_13SM90_TMA_LOADENS4_14ComposedLayoutINS4_7SwizzleILi2ELi4ELi3EEENS4_18smem_ptr_flag_bitsILi8EEENST_INS5_IJNSA_ILi8EEESH_EEENS5_IJSH_SB_EEEEEEEvNS4_8identityES12_S1C_vS1D_EENS_8epilogue10collective6detail29Sm90TmaWarpSpecializedAdapterINS1G_15DefaultEpilogueISJ_SK_SK_NS1F_6thread17LinearCombinationISJ_Li1EffLNS1K_9ScaleType4KindE0ELNS_15FloatRoundStyleE2ESJ_EENS1_15EpilogueDefaultEEEEEvvEEEEvNT_6ParamsE,"a",@progbits
	.sectionflags	@""
	.align	4
.nv.constant0._ZN7cutlass13device_kernelINS_4gemm6kernel13GemmUniversalIN4cute5tupleIJiiiiEEENS1_10collective13CollectiveMmaINS1_37MainloopSm90TmaGmmaWarpSpecializedFP8ILi3ENS5_IJNS4_1CILi1EEESB_SB_EEENS1_35KernelTmaWarpSpecializedCooperativeEEENS5_IJNSA_ILi256EEENSA_ILi128EEENSA_ILi64EEEEEENS_12float_e4m3_tENS5_IJlSB_lEEESJ_SK_NS4_8TiledMMAINS4_8MMA_AtomIJNS4_4SM904GMMA31MMA_64x128x32_F32E4M3E4M3_SS_TNILNSO_7ScaleInE1ELSQ_1EEEEEENS4_6LayoutINS5_IJNSA_ILi2EEESB_SB_EEENS5_IJSB_NSA_ILi0EEESW_EEEEENS5_IJNS4_10UnderscoreESZ_SZ_EEEEENS4_13SM90_TMA_LOADENS4_14ComposedLayoutINS4_7SwizzleILi2ELi4ELi3EEENS4_18smem_ptr_flag_bitsILi8EEENST_INS5_IJNSA_ILi8EEESH_EEENS5_IJSH_SB_EEEEEEEvNS4_8identityES12_S1C_vS1D_EENS_8epilogue10collective6detail29Sm90TmaWarpSpecializedAdapterINS1G_15DefaultEpilogueISJ_SK_SK_NS1F_6thread17LinearCombinationISJ_Li1EffLNS1K_9ScaleType4KindE0ELNS_15FloatRoundStyleE2ESJ_EENS1_15EpilogueDefaultEEEEEvvEEEEvNT_6ParamsE:
	.zero		1664


//--------------------- SYMBOLS --------------------------

	.type		.nv.reservedSmem.offset0,@object
	.size		.nv.reservedSmem.offset0,0x4
